//
// Generated by NVIDIA NVVM Compiler
//
// Compiler Build ID: CL-36424714
// Cuda compilation tools, release 13.0, V13.0.88
// Based on NVVM 20.0.0
//

.version 9.0
.target sm_100
.address_size 64

	// .globl	_Z22generateSpectrumKernelP6float2S0_jjjff
.global .align 4 .b8 __cudart_i2opi_f[24] = {65, 144, 67, 60, 153, 149, 98, 219, 192, 221, 52, 245, 209, 87, 39, 252, 41, 21, 68, 78, 110, 131, 249, 162};

.visible .entry _Z22generateSpectrumKernelP6float2S0_jjjff(
	.param .u64 .ptr .align 1 _Z22generateSpectrumKernelP6float2S0_jjjff_param_0,
	.param .u64 .ptr .align 1 _Z22generateSpectrumKernelP6float2S0_jjjff_param_1,
	.param .u32 _Z22generateSpectrumKernelP6float2S0_jjjff_param_2,
	.param .u32 _Z22generateSpectrumKernelP6float2S0_jjjff_param_3,
	.param .u32 _Z22generateSpectrumKernelP6float2S0_jjjff_param_4,
	.param .f32 _Z22generateSpectrumKernelP6float2S0_jjjff_param_5,
	.param .f32 _Z22generateSpectrumKernelP6float2S0_jjjff_param_6
)
{
	.local .align 4 .b8 	__local_depot0[28];
	.reg .b64 	%SP;
	.reg .b64 	%SPL;
	.reg .pred 	%p<36>;
	.reg .b32 	%r<176>;
	.reg .b32 	%f<128>;
	.reg .b64 	%rd<85>;
	.reg .b64 	%fd<9>;

	mov.u64 	%SPL, __local_depot0;
	ld.param.u64 	%rd30, [_Z22generateSpectrumKernelP6float2S0_jjjff_param_0];
	ld.param.u64 	%rd31, [_Z22generateSpectrumKernelP6float2S0_jjjff_param_1];
	ld.param.u32 	%r58, [_Z22generateSpectrumKernelP6float2S0_jjjff_param_2];
	ld.param.u32 	%r59, [_Z22generateSpectrumKernelP6float2S0_jjjff_param_3];
	ld.param.u32 	%r60, [_Z22generateSpectrumKernelP6float2S0_jjjff_param_4];
	ld.param.f32 	%f29, [_Z22generateSpectrumKernelP6float2S0_jjjff_param_5];
	ld.param.f32 	%f30, [_Z22generateSpectrumKernelP6float2S0_jjjff_param_6];
	add.u64 	%rd1, %SPL, 0;
	mov.u32 	%r62, %ctaid.x;
	mov.u32 	%r63, %ntid.x;
	mov.u32 	%r64, %tid.x;
	mad.lo.s32 	%r65, %r62, %r63, %r64;
	mov.u32 	%r66, %ctaid.y;
	mov.u32 	%r67, %ntid.y;
	mov.u32 	%r68, %tid.y;
	mad.lo.s32 	%r69, %r66, %r67, %r68;
	mad.lo.s32 	%r1, %r58, %r69, %r65;
	sub.s32 	%r71, %r60, %r69;
	sub.s32 	%r72, %r59, %r65;
	mad.lo.s32 	%r2, %r71, %r58, %r72;
	mad.lo.s32 	%r3, %r59, %r69, %r65;
	neg.s32 	%r73, %r59;
	cvt.rn.f32.s32 	%f31, %r73;
	cvt.rn.f32.u32 	%f32, %r65;
	fma.rn.f32 	%f33, %f31, 0f3F000000, %f32;
	mov.f32 	%f34, 0f40C90FDB;
	div.rn.f32 	%f35, %f34, %f30;
	mul.f32 	%f36, %f33, %f35;
	cvt.rn.f32.u32 	%f37, %r69;
	fma.rn.f32 	%f38, %f31, 0f3F000000, %f37;
	mul.f32 	%f39, %f38, %f35;
	mul.f32 	%f40, %f39, %f39;
	fma.rn.f32 	%f1, %f36, %f36, %f40;
	setp.le.u32 	%p1, %r59, %r65;
	setp.le.u32 	%p2, %r60, %r69;
	or.pred  	%p3, %p1, %p2;
	@%p3 bra 	$L__BB0_34;
	cvta.to.global.u64 	%rd33, %rd30;
	sqrt.rn.f32 	%f41, %f1;
	mul.f32 	%f42, %f41, 0f411CF5C3;
	sqrt.rn.f32 	%f2, %f42;
	mul.wide.u32 	%rd34, %r1, 8;
	add.s64 	%rd35, %rd33, %rd34;
	ld.global.v2.f32 	{%f4, %f3}, [%rd35];
	mul.wide.u32 	%rd36, %r2, 8;
	add.s64 	%rd37, %rd33, %rd36;
	ld.global.v2.f32 	{%f6, %f5}, [%rd37];
	mul.f32 	%f7, %f29, %f2;
	mul.f32 	%f43, %f7, 0f3F22F983;
	cvt.rni.s32.f32 	%r167, %f43;
	cvt.rn.f32.s32 	%f44, %r167;
	fma.rn.f32 	%f45, %f44, 0fBFC90FDA, %f7;
	fma.rn.f32 	%f46, %f44, 0fB3A22168, %f45;
	fma.rn.f32 	%f125, %f44, 0fA7C234C5, %f46;
	abs.f32 	%f9, %f7;
	setp.ltu.f32 	%p4, %f9, 0f47CE4780;
	mov.u32 	%r163, %r167;
	mov.f32 	%f124, %f125;
	@%p4 bra 	$L__BB0_9;
	setp.neu.f32 	%p5, %f9, 0f7F800000;
	@%p5 bra 	$L__BB0_4;
	mov.f32 	%f49, 0f00000000;
	mul.rn.f32 	%f124, %f7, %f49;
	mov.b32 	%r163, 0;
	bra.uni 	$L__BB0_9;
$L__BB0_4:
	mov.b32 	%r5, %f7;
	shl.b32 	%r75, %r5, 8;
	or.b32  	%r6, %r75, -2147483648;
	mov.b64 	%rd75, 0;
	mov.b32 	%r160, 0;
	mov.u64 	%rd73, __cudart_i2opi_f;
	mov.u64 	%rd74, %rd1;
$L__BB0_5:
	.pragma "nounroll";
	ld.global.nc.u32 	%r76, [%rd73];
	mad.wide.u32 	%rd40, %r76, %r6, %rd75;
	shr.u64 	%rd75, %rd40, 32;
	st.local.u32 	[%rd74], %rd40;
	add.s32 	%r160, %r160, 1;
	add.s64 	%rd74, %rd74, 4;
	add.s64 	%rd73, %rd73, 4;
	setp.ne.s32 	%p6, %r160, 6;
	@%p6 bra 	$L__BB0_5;
	shr.u32 	%r77, %r5, 23;
	st.local.u32 	[%rd1+24], %rd75;
	and.b32  	%r9, %r77, 31;
	and.b32  	%r78, %r77, 224;
	add.s32 	%r79, %r78, -128;
	shr.u32 	%r80, %r79, 5;
	mul.wide.u32 	%rd41, %r80, 4;
	sub.s64 	%rd8, %rd1, %rd41;
	ld.local.u32 	%r161, [%rd8+24];
	ld.local.u32 	%r162, [%rd8+20];
	setp.eq.s32 	%p7, %r9, 0;
	@%p7 bra 	$L__BB0_8;
	shf.l.wrap.b32 	%r161, %r162, %r161, %r9;
	ld.local.u32 	%r81, [%rd8+16];
	shf.l.wrap.b32 	%r162, %r81, %r162, %r9;
$L__BB0_8:
	shr.u32 	%r82, %r161, 30;
	shf.l.wrap.b32 	%r83, %r162, %r161, 2;
	shl.b32 	%r84, %r162, 2;
	shr.u32 	%r85, %r83, 31;
	add.s32 	%r86, %r85, %r82;
	neg.s32 	%r87, %r86;
	setp.lt.s32 	%p8, %r5, 0;
	selp.b32 	%r163, %r87, %r86, %p8;
	xor.b32  	%r88, %r83, %r5;
	shr.s32 	%r89, %r83, 31;
	xor.b32  	%r90, %r89, %r83;
	xor.b32  	%r91, %r89, %r84;
	cvt.u64.u32 	%rd42, %r90;
	shl.b64 	%rd43, %rd42, 32;
	cvt.u64.u32 	%rd44, %r91;
	or.b64  	%rd45, %rd43, %rd44;
	cvt.rn.f64.s64 	%fd1, %rd45;
	mul.f64 	%fd2, %fd1, 0d3BF921FB54442D19;
	cvt.rn.f32.f64 	%f47, %fd2;
	neg.f32 	%f48, %f47;
	setp.lt.s32 	%p9, %r88, 0;
	selp.f32 	%f124, %f48, %f47, %p9;
$L__BB0_9:
	setp.ltu.f32 	%p10, %f9, 0f47CE4780;
	add.s32 	%r93, %r163, 1;
	mul.rn.f32 	%f50, %f124, %f124;
	and.b32  	%r94, %r163, 1;
	setp.eq.b32 	%p11, %r94, 1;
	selp.f32 	%f51, %f124, 0f3F800000, %p11;
	fma.rn.f32 	%f52, %f50, %f51, 0f00000000;
	fma.rn.f32 	%f53, %f50, 0f37CBAC00, 0fBAB607ED;
	selp.f32 	%f54, 0fB94D4153, %f53, %p11;
	selp.f32 	%f55, 0f3C0885E4, 0f3D2AAABB, %p11;
	fma.rn.f32 	%f56, %f54, %f50, %f55;
	selp.f32 	%f57, 0fBE2AAAA8, 0fBEFFFFFF, %p11;
	fma.rn.f32 	%f58, %f56, %f50, %f57;
	fma.rn.f32 	%f59, %f58, %f52, %f51;
	and.b32  	%r95, %r93, 2;
	setp.eq.s32 	%p12, %r95, 0;
	mov.f32 	%f60, 0f00000000;
	sub.f32 	%f61, %f60, %f59;
	selp.f32 	%f13, %f59, %f61, %p12;
	@%p10 bra 	$L__BB0_17;
	setp.neu.f32 	%p13, %f9, 0f7F800000;
	@%p13 bra 	$L__BB0_12;
	mov.f32 	%f64, 0f00000000;
	mul.rn.f32 	%f125, %f7, %f64;
	mov.b32 	%r167, 0;
	bra.uni 	$L__BB0_17;
$L__BB0_12:
	mov.b32 	%r18, %f7;
	shl.b32 	%r97, %r18, 8;
	or.b32  	%r19, %r97, -2147483648;
	mov.b64 	%rd78, 0;
	mov.b32 	%r164, 0;
	mov.u64 	%rd76, __cudart_i2opi_f;
	mov.u64 	%rd77, %rd1;
$L__BB0_13:
	.pragma "nounroll";
	ld.global.nc.u32 	%r98, [%rd76];
	mad.wide.u32 	%rd48, %r98, %r19, %rd78;
	shr.u64 	%rd78, %rd48, 32;
	st.local.u32 	[%rd77], %rd48;
	add.s32 	%r164, %r164, 1;
	add.s64 	%rd77, %rd77, 4;
	add.s64 	%rd76, %rd76, 4;
	setp.ne.s32 	%p14, %r164, 6;
	@%p14 bra 	$L__BB0_13;
	shr.u32 	%r99, %r18, 23;
	st.local.u32 	[%rd1+24], %rd78;
	and.b32  	%r22, %r99, 31;
	and.b32  	%r100, %r99, 224;
	add.s32 	%r101, %r100, -128;
	shr.u32 	%r102, %r101, 5;
	mul.wide.u32 	%rd49, %r102, 4;
	sub.s64 	%rd15, %rd1, %rd49;
	ld.local.u32 	%r165, [%rd15+24];
	ld.local.u32 	%r166, [%rd15+20];
	setp.eq.s32 	%p15, %r22, 0;
	@%p15 bra 	$L__BB0_16;
	shf.l.wrap.b32 	%r165, %r166, %r165, %r22;
	ld.local.u32 	%r103, [%rd15+16];
	shf.l.wrap.b32 	%r166, %r103, %r166, %r22;
$L__BB0_16:
	shr.u32 	%r104, %r165, 30;
	shf.l.wrap.b32 	%r105, %r166, %r165, 2;
	shl.b32 	%r106, %r166, 2;
	shr.u32 	%r107, %r105, 31;
	add.s32 	%r108, %r107, %r104;
	neg.s32 	%r109, %r108;
	setp.lt.s32 	%p16, %r18, 0;
	selp.b32 	%r167, %r109, %r108, %p16;
	xor.b32  	%r110, %r105, %r18;
	shr.s32 	%r111, %r105, 31;
	xor.b32  	%r112, %r111, %r105;
	xor.b32  	%r113, %r111, %r106;
	cvt.u64.u32 	%rd50, %r112;
	shl.b64 	%rd51, %rd50, 32;
	cvt.u64.u32 	%rd52, %r113;
	or.b64  	%rd53, %rd51, %rd52;
	cvt.rn.f64.s64 	%fd3, %rd53;
	mul.f64 	%fd4, %fd3, 0d3BF921FB54442D19;
	cvt.rn.f32.f64 	%f62, %fd4;
	neg.f32 	%f63, %f62;
	setp.lt.s32 	%p17, %r110, 0;
	selp.f32 	%f125, %f63, %f62, %p17;
$L__BB0_17:
	mul.rn.f32 	%f65, %f125, %f125;
	and.b32  	%r115, %r167, 1;
	setp.eq.b32 	%p18, %r115, 1;
	selp.f32 	%f66, 0f3F800000, %f125, %p18;
	fma.rn.f32 	%f67, %f65, %f66, 0f00000000;
	fma.rn.f32 	%f68, %f65, 0f37CBAC00, 0fBAB607ED;
	selp.f32 	%f69, %f68, 0fB94D4153, %p18;
	selp.f32 	%f70, 0f3D2AAABB, 0f3C0885E4, %p18;
	fma.rn.f32 	%f71, %f69, %f65, %f70;
	selp.f32 	%f72, 0fBEFFFFFF, 0fBE2AAAA8, %p18;
	fma.rn.f32 	%f73, %f71, %f65, %f72;
	fma.rn.f32 	%f74, %f73, %f67, %f66;
	and.b32  	%r116, %r167, 2;
	setp.eq.s32 	%p19, %r116, 0;
	mov.f32 	%f75, 0f00000000;
	sub.f32 	%f76, %f75, %f74;
	selp.f32 	%f77, %f74, %f76, %p19;
	mul.f32 	%f78, %f4, %f13;
	mul.f32 	%f79, %f3, %f77;
	sub.f32 	%f17, %f78, %f79;
	mul.f32 	%f80, %f4, %f77;
	fma.rn.f32 	%f18, %f3, %f13, %f80;
	neg.f32 	%f81, %f2;
	mul.f32 	%f19, %f29, %f81;
	mul.f32 	%f82, %f19, 0f3F22F983;
	cvt.rni.s32.f32 	%r175, %f82;
	cvt.rn.f32.s32 	%f83, %r175;
	fma.rn.f32 	%f84, %f83, 0fBFC90FDA, %f19;
	fma.rn.f32 	%f85, %f83, 0fB3A22168, %f84;
	fma.rn.f32 	%f127, %f83, 0fA7C234C5, %f85;
	abs.f32 	%f21, %f19;
	setp.ltu.f32 	%p20, %f21, 0f47CE4780;
	mov.u32 	%r171, %r175;
	mov.f32 	%f126, %f127;
	@%p20 bra 	$L__BB0_25;
	setp.neu.f32 	%p21, %f21, 0f7F800000;
	@%p21 bra 	$L__BB0_20;
	mov.f32 	%f88, 0f00000000;
	mul.rn.f32 	%f126, %f19, %f88;
	mov.b32 	%r171, 0;
	bra.uni 	$L__BB0_25;
$L__BB0_20:
	mov.b32 	%r32, %f19;
	shl.b32 	%r118, %r32, 8;
	or.b32  	%r33, %r118, -2147483648;
	mov.b64 	%rd81, 0;
	mov.b32 	%r168, 0;
	mov.u64 	%rd79, __cudart_i2opi_f;
	mov.u64 	%rd80, %rd1;
$L__BB0_21:
	.pragma "nounroll";
	ld.global.nc.u32 	%r119, [%rd79];
	mad.wide.u32 	%rd56, %r119, %r33, %rd81;
	shr.u64 	%rd81, %rd56, 32;
	st.local.u32 	[%rd80], %rd56;
	add.s32 	%r168, %r168, 1;
	add.s64 	%rd80, %rd80, 4;
	add.s64 	%rd79, %rd79, 4;
	setp.ne.s32 	%p22, %r168, 6;
	@%p22 bra 	$L__BB0_21;
	shr.u32 	%r120, %r32, 23;
	st.local.u32 	[%rd1+24], %rd81;
	and.b32  	%r36, %r120, 31;
	and.b32  	%r121, %r120, 224;
	add.s32 	%r122, %r121, -128;
	shr.u32 	%r123, %r122, 5;
	mul.wide.u32 	%rd57, %r123, 4;
	sub.s64 	%rd22, %rd1, %rd57;
	ld.local.u32 	%r169, [%rd22+24];
	ld.local.u32 	%r170, [%rd22+20];
	setp.eq.s32 	%p23, %r36, 0;
	@%p23 bra 	$L__BB0_24;
	shf.l.wrap.b32 	%r169, %r170, %r169, %r36;
	ld.local.u32 	%r124, [%rd22+16];
	shf.l.wrap.b32 	%r170, %r124, %r170, %r36;
$L__BB0_24:
	shr.u32 	%r125, %r169, 30;
	shf.l.wrap.b32 	%r126, %r170, %r169, 2;
	shl.b32 	%r127, %r170, 2;
	shr.u32 	%r128, %r126, 31;
	add.s32 	%r129, %r128, %r125;
	neg.s32 	%r130, %r129;
	setp.lt.s32 	%p24, %r32, 0;
	selp.b32 	%r171, %r130, %r129, %p24;
	xor.b32  	%r131, %r126, %r32;
	shr.s32 	%r132, %r126, 31;
	xor.b32  	%r133, %r132, %r126;
	xor.b32  	%r134, %r132, %r127;
	cvt.u64.u32 	%rd58, %r133;
	shl.b64 	%rd59, %rd58, 32;
	cvt.u64.u32 	%rd60, %r134;
	or.b64  	%rd61, %rd59, %rd60;
	cvt.rn.f64.s64 	%fd5, %rd61;
	mul.f64 	%fd6, %fd5, 0d3BF921FB54442D19;
	cvt.rn.f32.f64 	%f86, %fd6;
	neg.f32 	%f87, %f86;
	setp.lt.s32 	%p25, %r131, 0;
	selp.f32 	%f126, %f87, %f86, %p25;
$L__BB0_25:
	setp.ltu.f32 	%p26, %f21, 0f47CE4780;
	add.s32 	%r136, %r171, 1;
	mul.rn.f32 	%f89, %f126, %f126;
	and.b32  	%r137, %r171, 1;
	setp.eq.b32 	%p27, %r137, 1;
	selp.f32 	%f90, %f126, 0f3F800000, %p27;
	fma.rn.f32 	%f91, %f89, %f90, 0f00000000;
	fma.rn.f32 	%f92, %f89, 0f37CBAC00, 0fBAB607ED;
	selp.f32 	%f93, 0fB94D4153, %f92, %p27;
	selp.f32 	%f94, 0f3C0885E4, 0f3D2AAABB, %p27;
	fma.rn.f32 	%f95, %f93, %f89, %f94;
	selp.f32 	%f96, 0fBE2AAAA8, 0fBEFFFFFF, %p27;
	fma.rn.f32 	%f97, %f95, %f89, %f96;
	fma.rn.f32 	%f98, %f97, %f91, %f90;
	and.b32  	%r138, %r136, 2;
	setp.eq.s32 	%p28, %r138, 0;
	mov.f32 	%f99, 0f00000000;
	sub.f32 	%f100, %f99, %f98;
	selp.f32 	%f25, %f98, %f100, %p28;
	@%p26 bra 	$L__BB0_33;
	setp.neu.f32 	%p29, %f21, 0f7F800000;
	@%p29 bra 	$L__BB0_28;
	mov.f32 	%f103, 0f00000000;
	mul.rn.f32 	%f127, %f19, %f103;
	mov.b32 	%r175, 0;
	bra.uni 	$L__BB0_33;
$L__BB0_28:
	mov.b32 	%r45, %f19;
	shl.b32 	%r140, %r45, 8;
	or.b32  	%r46, %r140, -2147483648;
	mov.b64 	%rd84, 0;
	mov.b32 	%r172, 0;
	mov.u64 	%rd82, __cudart_i2opi_f;
	mov.u64 	%rd83, %rd1;
$L__BB0_29:
	.pragma "nounroll";
	ld.global.nc.u32 	%r141, [%rd82];
	mad.wide.u32 	%rd64, %r141, %r46, %rd84;
	shr.u64 	%rd84, %rd64, 32;
	st.local.u32 	[%rd83], %rd64;
	add.s32 	%r172, %r172, 1;
	add.s64 	%rd83, %rd83, 4;
	add.s64 	%rd82, %rd82, 4;
	setp.ne.s32 	%p30, %r172, 6;
	@%p30 bra 	$L__BB0_29;
	shr.u32 	%r142, %r45, 23;
	st.local.u32 	[%rd1+24], %rd84;
	and.b32  	%r49, %r142, 31;
	and.b32  	%r143, %r142, 224;
	add.s32 	%r144, %r143, -128;
	shr.u32 	%r145, %r144, 5;
	mul.wide.u32 	%rd65, %r145, 4;
	sub.s64 	%rd29, %rd1, %rd65;
	ld.local.u32 	%r173, [%rd29+24];
	ld.local.u32 	%r174, [%rd29+20];
	setp.eq.s32 	%p31, %r49, 0;
	@%p31 bra 	$L__BB0_32;
	shf.l.wrap.b32 	%r173, %r174, %r173, %r49;
	ld.local.u32 	%r146, [%rd29+16];
	shf.l.wrap.b32 	%r174, %r146, %r174, %r49;
$L__BB0_32:
	shr.u32 	%r147, %r173, 30;
	shf.l.wrap.b32 	%r148, %r174, %r173, 2;
	shl.b32 	%r149, %r174, 2;
	shr.u32 	%r150, %r148, 31;
	add.s32 	%r151, %r150, %r147;
	neg.s32 	%r152, %r151;
	setp.lt.s32 	%p32, %r45, 0;
	selp.b32 	%r175, %r152, %r151, %p32;
	xor.b32  	%r153, %r148, %r45;
	shr.s32 	%r154, %r148, 31;
	xor.b32  	%r155, %r154, %r148;
	xor.b32  	%r156, %r154, %r149;
	cvt.u64.u32 	%rd66, %r155;
	shl.b64 	%rd67, %rd66, 32;
	cvt.u64.u32 	%rd68, %r156;
	or.b64  	%rd69, %rd67, %rd68;
	cvt.rn.f64.s64 	%fd7, %rd69;
	mul.f64 	%fd8, %fd7, 0d3BF921FB54442D19;
	cvt.rn.f32.f64 	%f101, %fd8;
	neg.f32 	%f102, %f101;
	setp.lt.s32 	%p33, %r153, 0;
	selp.f32 	%f127, %f102, %f101, %p33;
$L__BB0_33:
	mul.rn.f32 	%f104, %f127, %f127;
	and.b32  	%r158, %r175, 1;
	setp.eq.b32 	%p34, %r158, 1;
	selp.f32 	%f105, 0f3F800000, %f127, %p34;
	fma.rn.f32 	%f106, %f104, %f105, 0f00000000;
	fma.rn.f32 	%f107, %f104, 0f37CBAC00, 0fBAB607ED;
	selp.f32 	%f108, %f107, 0fB94D4153, %p34;
	selp.f32 	%f109, 0f3D2AAABB, 0f3C0885E4, %p34;
	fma.rn.f32 	%f110, %f108, %f104, %f109;
	selp.f32 	%f111, 0fBEFFFFFF, 0fBE2AAAA8, %p34;
	fma.rn.f32 	%f112, %f110, %f104, %f111;
	fma.rn.f32 	%f113, %f112, %f106, %f105;
	and.b32  	%r159, %r175, 2;
	setp.eq.s32 	%p35, %r159, 0;
	mov.f32 	%f114, 0f00000000;
	sub.f32 	%f115, %f114, %f113;
	selp.f32 	%f116, %f113, %f115, %p35;
	mul.f32 	%f117, %f5, %f116;
	fma.rn.f32 	%f118, %f6, %f25, %f117;
	mul.f32 	%f119, %f6, %f116;
	mul.f32 	%f120, %f5, %f25;
	sub.f32 	%f121, %f119, %f120;
	add.f32 	%f122, %f17, %f118;
	add.f32 	%f123, %f18, %f121;
	cvta.to.global.u64 	%rd70, %rd31;
	mul.wide.u32 	%rd71, %r3, 8;
	add.s64 	%rd72, %rd70, %rd71;
	st.global.v2.f32 	[%rd72], {%f122, %f123};
$L__BB0_34:
	ret;

}
	// .globl	_Z21updateHeightmapKernelPfP6float2j
.visible .entry _Z21updateHeightmapKernelPfP6float2j(
	.param .u64 .ptr .align 1 _Z21updateHeightmapKernelPfP6float2j_param_0,
	.param .u64 .ptr .align 1 _Z21updateHeightmapKernelPfP6float2j_param_1,
	.param .u32 _Z21updateHeightmapKernelPfP6float2j_param_2
)
{
	.reg .pred 	%p<2>;
	.reg .b32 	%r<13>;
	.reg .b32 	%f<4>;
	.reg .b64 	%rd<9>;

	ld.param.u64 	%rd1, [_Z21updateHeightmapKernelPfP6float2j_param_0];
	ld.param.u64 	%rd2, [_Z21updateHeightmapKernelPfP6float2j_param_1];
	ld.param.u32 	%r1, [_Z21updateHeightmapKernelPfP6float2j_param_2];
	cvta.to.global.u64 	%rd3, %rd1;
	cvta.to.global.u64 	%rd4, %rd2;
	mov.u32 	%r2, %ctaid.x;
	mov.u32 	%r3, %ntid.x;
	mov.u32 	%r4, %tid.x;
	mad.lo.s32 	%r5, %r2, %r3, %r4;
	mov.u32 	%r6, %ctaid.y;
	mov.u32 	%r7, %ntid.y;
	mov.u32 	%r8, %tid.y;
	mad.lo.s32 	%r9, %r6, %r7, %r8;
	mad.lo.s32 	%r10, %r1, %r9, %r5;
	add.s32 	%r11, %r5, %r9;
	and.b32  	%r12, %r11, 1;
	setp.eq.b32 	%p1, %r12, 1;
	mul.wide.u32 	%rd5, %r10, 8;
	add.s64 	%rd6, %rd4, %rd5;
	ld.global.f32 	%f1, [%rd6];
	neg.f32 	%f2, %f1;
	selp.f32 	%f3, %f2, %f1, %p1;
	mul.wide.u32 	%rd7, %r10, 4;
	add.s64 	%rd8, %rd3, %rd7;
	st.global.f32 	[%rd8], %f3;
	ret;

}
	// .globl	_Z23updateHeightmapKernel_yPfP6float2j
.visible .entry _Z23updateHeightmapKernel_yPfP6float2j(
	.param .u64 .ptr .align 1 _Z23updateHeightmapKernel_yPfP6float2j_param_0,
	.param .u64 .ptr .align 1 _Z23updateHeightmapKernel_yPfP6float2j_param_1,
	.param .u32 _Z23updateHeightmapKernel_yPfP6float2j_param_2
)
{
	.reg .pred 	%p<2>;
	.reg .b32 	%r<13>;
	.reg .b32 	%f<4>;
	.reg .b64 	%rd<9>;

	ld.param.u64 	%rd1, [_Z23updateHeightmapKernel_yPfP6float2j_param_0];
	ld.param.u64 	%rd2, [_Z23updateHeightmapKernel_yPfP6float2j_param_1];
	ld.param.u32 	%r1, [_Z23updateHeightmapKernel_yPfP6float2j_param_2];
	cvta.to.global.u64 	%rd3, %rd1;
	cvta.to.global.u64 	%rd4, %rd2;
	mov.u32 	%r2, %ctaid.x;
	mov.u32 	%r3, %ntid.x;
	mov.u32 	%r4, %tid.x;
	mad.lo.s32 	%r5, %r2, %r3, %r4;
	mov.u32 	%r6, %ctaid.y;
	mov.u32 	%r7, %ntid.y;
	mov.u32 	%r8, %tid.y;
	mad.lo.s32 	%r9, %r6, %r7, %r8;
	mad.lo.s32 	%r10, %r1, %r9, %r5;
	add.s32 	%r11, %r5, %r9;
	and.b32  	%r12, %r11, 1;
	setp.eq.b32 	%p1, %r12, 1;
	mul.wide.u32 	%rd5, %r10, 8;
	add.s64 	%rd6, %rd4, %rd5;
	ld.global.f32 	%f1, [%rd6+4];
	neg.f32 	%f2, %f1;
	selp.f32 	%f3, %f2, %f1, %p1;
	mul.wide.u32 	%rd7, %r10, 4;
	add.s64 	%rd8, %rd3, %rd7;
	st.global.f32 	[%rd8], %f3;
	ret;

}
	// .globl	_Z20calculateSlopeKernelPfP6float2jj
.visible .entry _Z20calculateSlopeKernelPfP6float2jj(
	.param .u64 .ptr .align 1 _Z20calculateSlopeKernelPfP6float2jj_param_0,
	.param .u64 .ptr .align 1 _Z20calculateSlopeKernelPfP6float2jj_param_1,
	.param .u32 _Z20calculateSlopeKernelPfP6float2jj_param_2,
	.param .u32 _Z20calculateSlopeKernelPfP6float2jj_param_3
)
{
	.reg .pred 	%p<8>;
	.reg .b32 	%r<18>;
	.reg .b32 	%f<12>;
	.reg .b64 	%rd<15>;

	ld.param.u64 	%rd1, [_Z20calculateSlopeKernelPfP6float2jj_param_0];
	ld.param.u64 	%rd2, [_Z20calculateSlopeKernelPfP6float2jj_param_1];
	ld.param.u32 	%r2, [_Z20calculateSlopeKernelPfP6float2jj_param_2];
	ld.param.u32 	%r3, [_Z20calculateSlopeKernelPfP6float2jj_param_3];
	mov.u32 	%r4, %ctaid.x;
	mov.u32 	%r5, %ntid.x;
	mov.u32 	%r6, %tid.x;
	mad.lo.s32 	%r7, %r4, %r5, %r6;
	mov.u32 	%r8, %ctaid.y;
	mov.u32 	%r9, %ntid.y;
	mov.u32 	%r10, %tid.y;
	mad.lo.s32 	%r11, %r8, %r9, %r10;
	mad.lo.s32 	%r1, %r2, %r11, %r7;
	setp.eq.s32 	%p1, %r7, 0;
	setp.eq.s32 	%p2, %r11, 0;
	or.pred  	%p3, %p1, %p2;
	add.s32 	%r12, %r2, -1;
	setp.ge.u32 	%p4, %r7, %r12;
	or.pred  	%p5, %p3, %p4;
	add.s32 	%r13, %r3, -1;
	setp.ge.u32 	%p6, %r11, %r13;
	mov.f32 	%f10, 0f00000000;
	or.pred  	%p7, %p5, %p6;
	mov.f32 	%f11, %f10;
	@%p7 bra 	$L__BB3_2;
	cvta.to.global.u64 	%rd3, %rd1;
	add.s32 	%r14, %r1, 1;
	mul.wide.u32 	%rd4, %r14, 4;
	add.s64 	%rd5, %rd3, %rd4;
	ld.global.f32 	%f6, [%rd5];
	add.s32 	%r15, %r1, -1;
	mul.wide.u32 	%rd6, %r15, 4;
	add.s64 	%rd7, %rd3, %rd6;
	ld.global.f32 	%f7, [%rd7];
	sub.f32 	%f11, %f6, %f7;
	add.s32 	%r16, %r1, %r2;
	mul.wide.u32 	%rd8, %r16, 4;
	add.s64 	%rd9, %rd3, %rd8;
	ld.global.f32 	%f8, [%rd9];
	sub.s32 	%r17, %r1, %r2;
	mul.wide.u32 	%rd10, %r17, 4;
	add.s64 	%rd11, %rd3, %rd10;
	ld.global.f32 	%f9, [%rd11];
	sub.f32 	%f10, %f8, %f9;
$L__BB3_2:
	cvta.to.global.u64 	%rd12, %rd2;
	mul.wide.u32 	%rd13, %r1, 8;
	add.s64 	%rd14, %rd12, %rd13;
	st.global.v2.f32 	[%rd14], {%f11, %f10};
	ret;

}


// ===== COMPILED SASS (sm_100) =====

	.target	sm_100

	.elftype	@"ET_EXEC"


//--------------------- .note.nv.tkinfo           --------------------------
	.section	.note.nv.tkinfo,"",@"SHT_NOTE"
	.sectionflags	@"SHF_NOTE_NV_TKINFO"
	.tkinfo
        /*0018*/ 	.word	0x00000002
        /*0030*/ 	.string	""
        /*0030*/ 	.string	"ptxas"
        /*0030*/ 	.string	"Cuda compilation tools, release 13.0, V13.0.88"
        /*0030*/ 	.string	"Build cuda_13.0.r13.0/compiler.36424714_0"
        /*0030*/ 	.string	"-arch sm_100 -m 64 "



//--------------------- .note.nv.cuinfo           --------------------------
	.section	.note.nv.cuinfo,"",@"SHT_NOTE"
	.sectionflags	@"SHF_NOTE_NV_CUINFO"
        /*0018*/ 	.short	0x0002
        /*001a*/ 	.short	0x0064
        /*001c*/ 	.short	0x0082
	.zero		2


//--------------------- .nv.info                  --------------------------
	.section	.nv.info,"",@"SHT_CUDA_INFO"
	.align	4


	//----- nvinfo : EIATTR_REGCOUNT
	.align		4
        /*0000*/ 	.byte	0x04, 0x2f
        /*0002*/ 	.short	(.L_2 - .L_1)
	.align		4
.L_1:
        /*0004*/ 	.word	index@(_Z22generateSpectrumKernelP6float2S0_jjjff)
        /*0008*/ 	.word	0x00000019


	//----- nvinfo : EIATTR_FRAME_SIZE
	.align		4
.L_2:
        /*000c*/ 	.byte	0x04, 0x11
        /*000e*/ 	.short	(.L_4 - .L_3)
	.align		4
.L_3:
        /*0010*/ 	.word	index@($__internal_1_$__cuda_sm3x_div_rn_noftz_f32_slowpath)
        /*0014*/ 	.word	0x00000020


	//----- nvinfo : EIATTR_FRAME_SIZE
	.align		4
.L_4:
        /*0018*/ 	.byte	0x04, 0x11
        /*001a*/ 	.short	(.L_6 - .L_5)
	.align		4
.L_5:
        /*001c*/ 	.word	index@($__internal_0_$__cuda_sm20_sqrt_rn_f32_slowpath)
        /*0020*/ 	.word	0x00000020


	//----- nvinfo : EIATTR_FRAME_SIZE
	.align		4
.L_6:
        /*0024*/ 	.byte	0x04, 0x11
        /*0026*/ 	.short	(.L_8 - .L_7)
	.align		4
.L_7:
        /*0028*/ 	.word	index@(_Z22generateSpectrumKernelP6float2S0_jjjff)
        /*002c*/ 	.word	0x00000020


	//----- nvinfo : EIATTR_REGCOUNT
	.align		4
.L_8:
        /*0030*/ 	.byte	0x04, 0x2f
        /*0032*/ 	.short	(.L_10 - .L_9)
	.align		4
.L_9:
        /*0034*/ 	.word	index@(_Z21updateHeightmapKernelPfP6float2j)
        /*0038*/ 	.word	0x0000000c


	//----- nvinfo : EIATTR_FRAME_SIZE
	.align		4
.L_10:
        /*003c*/ 	.byte	0x04, 0x11
        /*003e*/ 	.short	(.L_12 - .L_11)
	.align		4
.L_11:
        /*0040*/ 	.word	index@(_Z21updateHeightmapKernelPfP6float2j)
        /*0044*/ 	.word	0x00000000


	//----- nvinfo : EIATTR_REGCOUNT
	.align		4
.L_12:
        /*0048*/ 	.byte	0x04, 0x2f
        /*004a*/ 	.short	(.L_14 - .L_13)
	.align		4
.L_13:
        /*004c*/ 	.word	index@(_Z23updateHeightmapKernel_yPfP6float2j)
        /*0050*/ 	.word	0x0000000c


	//----- nvinfo : EIATTR_FRAME_SIZE
	.align		4
.L_14:
        /*0054*/ 	.byte	0x04, 0x11
        /*0056*/ 	.short	(.L_16 - .L_15)
	.align		4
.L_15:
        /*0058*/ 	.word	index@(_Z23updateHeightmapKernel_yPfP6float2j)
        /*005c*/ 	.word	0x00000000


	//----- nvinfo : EIATTR_REGCOUNT
	.align		4
.L_16:
        /*0060*/ 	.byte	0x04, 0x2f
        /*0062*/ 	.short	(.L_18 - .L_17)
	.align		4
.L_17:
        /*0064*/ 	.word	index@(_Z20calculateSlopeKernelPfP6float2jj)
        /*0068*/ 	.word	0x00000012


	//----- nvinfo : EIATTR_FRAME_SIZE
	.align		4
.L_18:
        /*006c*/ 	.byte	0x04, 0x11
        /*006e*/ 	.short	(.L_20 - .L_19)
	.align		4
.L_19:
        /*0070*/ 	.word	index@(_Z20calculateSlopeKernelPfP6float2jj)
        /*0074*/ 	.word	0x00000000


	//----- nvinfo : EIATTR_MIN_STACK_SIZE
	.align		4
.L_20:
        /*0078*/ 	.byte	0x04, 0x12
        /*007a*/ 	.short	(.L_22 - .L_21)
	.align		4
.L_21:
        /*007c*/ 	.word	index@(_Z20calculateSlopeKernelPfP6float2jj)
        /*0080*/ 	.word	0x00000000


	//----- nvinfo : EIATTR_MIN_STACK_SIZE
	.align		4
.L_22:
        /*0084*/ 	.byte	0x04, 0x12
        /*0086*/ 	.short	(.L_24 - .L_23)
	.align		4
.L_23:
        /*0088*/ 	.word	index@(_Z23updateHeightmapKernel_yPfP6float2j)
        /*008c*/ 	.word	0x00000000


	//----- nvinfo : EIATTR_MIN_STACK_SIZE
	.align		4
.L_24:
        /*0090*/ 	.byte	0x04, 0x12
        /*0092*/ 	.short	(.L_26 - .L_25)
	.align		4
.L_25:
        /*0094*/ 	.word	index@(_Z21updateHeightmapKernelPfP6float2j)
        /*0098*/ 	.word	0x00000000


	//----- nvinfo : EIATTR_MIN_STACK_SIZE
	.align		4
.L_26:
        /*009c*/ 	.byte	0x04, 0x12
        /*009e*/ 	.short	(.L_28 - .L_27)
	.align		4
.L_27:
        /*00a0*/ 	.word	index@(_Z22generateSpectrumKernelP6float2S0_jjjff)
        /*00a4*/ 	.word	0x00000020
.L_28:


//--------------------- .nv.compat                --------------------------
	.section	.nv.compat,"",@"SHT_CUDA_COMPAT_INFO"
	.align	4
        /*0000*/ 	.byte	0x02, 0x09, 0x00, 0x00, 0x02, 0x02, 0x01, 0x00, 0x02, 0x05, 0x05, 0x00, 0x03, 0x07, 0x01, 0x01
        /*0010*/ 	.byte	0x02, 0x03, 0x00, 0x00, 0x02, 0x06, 0x01, 0x00, 0x04, 0x0b, 0x08, 0x00, 0x01, 0x00, 0x00, 0x00
        /*0020*/ 	.byte	0x00, 0x00, 0x00, 0x00


//--------------------- .nv.info._Z20calculateSlopeKernelPfP6float2jj --------------------------
	.section	.nv.info._Z20calculateSlopeKernelPfP6float2jj,"",@"SHT_CUDA_INFO"
	.sectionflags	@""
	.align	4


	//----- nvinfo : EIATTR_CUDA_API_VERSION
	.align		4
        /*0000*/ 	.byte	0x04, 0x37
        /*0002*/ 	.short	(.L_30 - .L_29)
.L_29:
        /*0004*/ 	.word	0x00000082


	//----- nvinfo : EIATTR_KPARAM_INFO
	.align		4
.L_30:
        /*0008*/ 	.byte	0x04, 0x17
        /*000a*/ 	.short	(.L_32 - .L_31)
.L_31:
        /*000c*/ 	.word	0x00000000
        /*0010*/ 	.short	0x0003
        /*0012*/ 	.short	0x0014
        /*0014*/ 	.byte	0x00, 0xf0, 0x11, 0x00


	//----- nvinfo : EIATTR_KPARAM_INFO
	.align		4
.L_32:
        /*0018*/ 	.byte	0x04, 0x17
        /*001a*/ 	.short	(.L_34 - .L_33)
.L_33:
        /*001c*/ 	.word	0x00000000
        /*0020*/ 	.short	0x0002
        /*0022*/ 	.short	0x0010
        /*0024*/ 	.byte	0x00, 0xf0, 0x11, 0x00


	//----- nvinfo : EIATTR_KPARAM_INFO
	.align		4
.L_34:
        /*0028*/ 	.byte	0x04, 0x17
        /*002a*/ 	.short	(.L_36 - .L_35)
.L_35:
        /*002c*/ 	.word	0x00000000
        /*0030*/ 	.short	0x0001
        /*0032*/ 	.short	0x0008
        /*0034*/ 	.byte	0x00, 0xf5, 0x21, 0x00


	//----- nvinfo : EIATTR_KPARAM_INFO
	.align		4
.L_36:
        /*0038*/ 	.byte	0x04, 0x17
        /*003a*/ 	.short	(.L_38 - .L_37)
.L_37:
        /*003c*/ 	.word	0x00000000
        /*0040*/ 	.short	0x0000
        /*0042*/ 	.short	0x0000
        /*0044*/ 	.byte	0x00, 0xf5, 0x21, 0x00


	//----- nvinfo : EIATTR_SPARSE_MMA_MASK
	.align		4
.L_38:
        /*0048*/ 	.byte	0x03, 0x50
        /*004a*/ 	.short	0x0000


	//----- nvinfo : EIATTR_MAXREG_COUNT
	.align		4
        /*004c*/ 	.byte	0x03, 0x1b
        /*004e*/ 	.short	0x00ff


	//----- nvinfo : EIATTR_MERCURY_ISA_VERSION
	.align		4
        /*0050*/ 	.byte	0x03, 0x5f
        /*0052*/ 	.short	0x0101


	//----- nvinfo : EIATTR_VRC_CTA_INIT_COUNT
	.align		4
        /*0054*/ 	.byte	0x02, 0x4a
	.zero		1
	.zero		1


	//----- nvinfo : EIATTR_EXIT_INSTR_OFFSETS
	.align		4
        /*0058*/ 	.byte	0x04, 0x1c
        /*005a*/ 	.short	(.L_40 - .L_39)


	//   ....[0]....
.L_39:
        /*005c*/ 	.word	0x00000250


	//----- nvinfo : EIATTR_CBANK_PARAM_SIZE
	.align		4
.L_40:
        /*0060*/ 	.byte	0x03, 0x19
        /*0062*/ 	.short	0x0018


	//----- nvinfo : EIATTR_PARAM_CBANK
	.align		4
        /*0064*/ 	.byte	0x04, 0x0a
        /*0066*/ 	.short	(.L_42 - .L_41)
	.align		4
.L_41:
        /*0068*/ 	.word	index@(.nv.constant0._Z20calculateSlopeKernelPfP6float2jj)
        /*006c*/ 	.short	0x0380
        /*006e*/ 	.short	0x0018


	//----- nvinfo : EIATTR_SW_WAR
	.align		4
.L_42:
        /*0070*/ 	.byte	0x04, 0x36
        /*0072*/ 	.short	(.L_44 - .L_43)
.L_43:
        /*0074*/ 	.word	0x00000008
.L_44:


//--------------------- .nv.info._Z23updateHeightmapKernel_yPfP6float2j --------------------------
	.section	.nv.info._Z23updateHeightmapKernel_yPfP6float2j,"",@"SHT_CUDA_INFO"
	.sectionflags	@""
	.align	4


	//----- nvinfo : EIATTR_CUDA_API_VERSION
	.align		4
        /*0000*/ 	.byte	0x04, 0x37
        /*0002*/ 	.short	(.L_46 - .L_45)
.L_45:
        /*0004*/ 	.word	0x00000082


	//----- nvinfo : EIATTR_KPARAM_INFO
	.align		4
.L_46:
        /*0008*/ 	.byte	0x04, 0x17
        /*000a*/ 	.short	(.L_48 - .L_47)
.L_47:
        /*000c*/ 	.word	0x00000000
        /*0010*/ 	.short	0x0002
        /*0012*/ 	.short	0x0010
        /*0014*/ 	.byte	0x00, 0xf0, 0x11, 0x00


	//----- nvinfo : EIATTR_KPARAM_INFO
	.align		4
.L_48:
        /*0018*/ 	.byte	0x04, 0x17
        /*001a*/ 	.short	(.L_50 - .L_49)
.L_49:
        /*001c*/ 	.word	0x00000000
        /*0020*/ 	.short	0x0001
        /*0022*/ 	.short	0x0008
        /*0024*/ 	.byte	0x00, 0xf5, 0x21, 0x00


	//----- nvinfo : EIATTR_KPARAM_INFO
	.align		4
.L_50:
        /*0028*/ 	.byte	0x04, 0x17
        /*002a*/ 	.short	(.L_52 - .L_51)
.L_51:
        /*002c*/ 	.word	0x00000000
        /*0030*/ 	.short	0x0000
        /*0032*/ 	.short	0x0000
        /*0034*/ 	.byte	0x00, 0xf5, 0x21, 0x00


	//----- nvinfo : EIATTR_SPARSE_MMA_MASK
	.align		4
.L_52:
        /*0038*/ 	.byte	0x03, 0x50
        /*003a*/ 	.short	0x0000


	//----- nvinfo : EIATTR_MAXREG_COUNT
	.align		4
        /*003c*/ 	.byte	0x03, 0x1b
        /*003e*/ 	.short	0x00ff


	//----- nvinfo : EIATTR_MERCURY_ISA_VERSION
	.align		4
        /*0040*/ 	.byte	0x03, 0x5f
        /*0042*/ 	.short	0x0101


	//----- nvinfo : EIATTR_VRC_CTA_INIT_COUNT
	.align		4
        /*0044*/ 	.byte	0x02, 0x4a
	.zero		1
	.zero		1


	//----- nvinfo : EIATTR_EXIT_INSTR_OFFSETS
	.align		4
        /*0048*/ 	.byte	0x04, 0x1c
        /*004a*/ 	.short	(.L_54 - .L_53)


	//   ....[0]....
.L_53:
        /*004c*/ 	.word	0x00000160


	//----- nvinfo : EIATTR_CBANK_PARAM_SIZE
	.align		4
.L_54:
        /*0050*/ 	.byte	0x03, 0x19
        /*0052*/ 	.short	0x0014


	//----- nvinfo : EIATTR_PARAM_CBANK
	.align		4
        /*0054*/ 	.byte	0x04, 0x0a
        /*0056*/ 	.short	(.L_56 - .L_55)
	.align		4
.L_55:
        /*0058*/ 	.word	index@(.nv.constant0._Z23updateHeightmapKernel_yPfP6float2j)
        /*005c*/ 	.short	0x0380
        /*005e*/ 	.short	0x0014


	//----- nvinfo : EIATTR_SW_WAR
	.align		4
.L_56:
        /*0060*/ 	.byte	0x04, 0x36
        /*0062*/ 	.short	(.L_58 - .L_57)
.L_57:
        /*0064*/ 	.word	0x00000008
.L_58:


//--------------------- .nv.info._Z21updateHeightmapKernelPfP6float2j --------------------------
	.section	.nv.info._Z21updateHeightmapKernelPfP6float2j,"",@"SHT_CUDA_INFO"
	.sectionflags	@""
	.align	4


	//----- nvinfo : EIATTR_CUDA_API_VERSION
	.align		4
        /*0000*/ 	.byte	0x04, 0x37
        /*0002*/ 	.short	(.L_60 - .L_59)
.L_59:
        /*0004*/ 	.word	0x00000082


	//----- nvinfo : EIATTR_KPARAM_INFO
	.align		4
.L_60:
        /*0008*/ 	.byte	0x04, 0x17
        /*000a*/ 	.short	(.L_62 - .L_61)
.L_61:
        /*000c*/ 	.word	0x00000000
        /*0010*/ 	.short	0x0002
        /*0012*/ 	.short	0x0010
        /*0014*/ 	.byte	0x00, 0xf0, 0x11, 0x00


	//----- nvinfo : EIATTR_KPARAM_INFO
	.align		4
.L_62:
        /*0018*/ 	.byte	0x04, 0x17
        /*001a*/ 	.short	(.L_64 - .L_63)
.L_63:
        /*001c*/ 	.word	0x00000000
        /*0020*/ 	.short	0x0001
        /*0022*/ 	.short	0x0008
        /*0024*/ 	.byte	0x00, 0xf5, 0x21, 0x00


	//----- nvinfo : EIATTR_KPARAM_INFO
	.align		4
.L_64:
        /*0028*/ 	.byte	0x04, 0x17
        /*002a*/ 	.short	(.L_66 - .L_65)
.L_65:
        /*002c*/ 	.word	0x00000000
        /*0030*/ 	.short	0x0000
        /*0032*/ 	.short	0x0000
        /*0034*/ 	.byte	0x00, 0xf5, 0x21, 0x00


	//----- nvinfo : EIATTR_SPARSE_MMA_MASK
	.align		4
.L_66:
        /*0038*/ 	.byte	0x03, 0x50
        /*003a*/ 	.short	0x0000


	//----- nvinfo : EIATTR_MAXREG_COUNT
	.align		4
        /*003c*/ 	.byte	0x03, 0x1b
        /*003e*/ 	.short	0x00ff


	//----- nvinfo : EIATTR_MERCURY_ISA_VERSION
	.align		4
        /*0040*/ 	.byte	0x03, 0x5f
        /*0042*/ 	.short	0x0101


	//----- nvinfo : EIATTR_VRC_CTA_INIT_COUNT
	.align		4
        /*0044*/ 	.byte	0x02, 0x4a
	.zero		1
	.zero		1


	//----- nvinfo : EIATTR_EXIT_INSTR_OFFSETS
	.align		4
        /*0048*/ 	.byte	0x04, 0x1c
        /*004a*/ 	.short	(.L_68 - .L_67)


	//   ....[0]....
.L_67:
        /*004c*/ 	.word	0x00000160


	//----- nvinfo : EIATTR_CBANK_PARAM_SIZE
	.align		4
.L_68:
        /*0050*/ 	.byte	0x03, 0x19
        /*0052*/ 	.short	0x0014


	//----- nvinfo : EIATTR_PARAM_CBANK
	.align		4
        /*0054*/ 	.byte	0x04, 0x0a
        /*0056*/ 	.short	(.L_70 - .L_69)
	.align		4
.L_69:
        /*0058*/ 	.word	index@(.nv.constant0._Z21updateHeightmapKernelPfP6float2j)
        /*005c*/ 	.short	0x0380
        /*005e*/ 	.short	0x0014


	//----- nvinfo : EIATTR_SW_WAR
	.align		4
.L_70:
        /*0060*/ 	.byte	0x04, 0x36
        /*0062*/ 	.short	(.L_72 - .L_71)
.L_71:
        /*0064*/ 	.word	0x00000008
.L_72:


//--------------------- .nv.info._Z22generateSpectrumKernelP6float2S0_jjjff --------------------------
	.section	.nv.info._Z22generateSpectrumKernelP6float2S0_jjjff,"",@"SHT_CUDA_INFO"
	.sectionflags	@""
	.align	4


	//----- nvinfo : EIATTR_CUDA_API_VERSION
	.align		4
        /*0000*/ 	.byte	0x04, 0x37
        /*0002*/ 	.short	(.L_74 - .L_73)
.L_73:
        /*0004*/ 	.word	0x00000082


	//----- nvinfo : EIATTR_KPARAM_INFO
	.align		4
.L_74:
        /*0008*/ 	.byte	0x04, 0x17
        /*000a*/ 	.short	(.L_76 - .L_75)
.L_75:
        /*000c*/ 	.word	0x00000000
        /*0010*/ 	.short	0x0006
        /*0012*/ 	.short	0x0020
        /*0014*/ 	.byte	0x00, 0xf0, 0x11, 0x00


	//----- nvinfo : EIATTR_KPARAM_INFO
	.align		4
.L_76:
        /*0018*/ 	.byte	0x04, 0x17
        /*001a*/ 	.short	(.L_78 - .L_77)
.L_77:
        /*001c*/ 	.word	0x00000000
        /*0020*/ 	.short	0x0005
        /*0022*/ 	.short	0x001c
        /*0024*/ 	.byte	0x00, 0xf0, 0x11, 0x00


	//----- nvinfo : EIATTR_KPARAM_INFO
	.align		4
.L_78:
        /*0028*/ 	.byte	0x04, 0x17
        /*002a*/ 	.short	(.L_80 - .L_79)
.L_79:
        /*002c*/ 	.word	0x00000000
        /*0030*/ 	.short	0x0004
        /*0032*/ 	.short	0x0018
        /*0034*/ 	.byte	0x00, 0xf0, 0x11, 0x00


	//----- nvinfo : EIATTR_KPARAM_INFO
	.align		4
.L_80:
        /*0038*/ 	.byte	0x04, 0x17
        /*003a*/ 	.short	(.L_82 - .L_81)
.L_81:
        /*003c*/ 	.word	0x00000000
        /*0040*/ 	.short	0x0003
        /*0042*/ 	.short	0x0014
        /*0044*/ 	.byte	0x00, 0xf0, 0x11, 0x00


	//----- nvinfo : EIATTR_KPARAM_INFO
	.align		4
.L_82:
        /*0048*/ 	.byte	0x04, 0x17
        /*004a*/ 	.short	(.L_84 - .L_83)
.L_83:
        /*004c*/ 	.word	0x00000000
        /*0050*/ 	.short	0x0002
        /*0052*/ 	.short	0x0010
        /*0054*/ 	.byte	0x00, 0xf0, 0x11, 0x00


	//----- nvinfo : EIATTR_KPARAM_INFO
	.align		4
.L_84:
        /*0058*/ 	.byte	0x04, 0x17
        /*005a*/ 	.short	(.L_86 - .L_85)
.L_85:
        /*005c*/ 	.word	0x00000000
        /*0060*/ 	.short	0x0001
        /*0062*/ 	.short	0x0008
        /*0064*/ 	.byte	0x00, 0xf5, 0x21, 0x00


	//----- nvinfo : EIATTR_KPARAM_INFO
	.align		4
.L_86:
        /*0068*/ 	.byte	0x04, 0x17
        /*006a*/ 	.short	(.L_88 - .L_87)
.L_87:
        /*006c*/ 	.word	0x00000000
        /*0070*/ 	.short	0x0000
        /*0072*/ 	.short	0x0000
        /*0074*/ 	.byte	0x00, 0xf5, 0x21, 0x00


	//----- nvinfo : EIATTR_SPARSE_MMA_MASK
	.align		4
.L_88:
        /*0078*/ 	.byte	0x03, 0x50
        /*007a*/ 	.short	0x0000


	//----- nvinfo : EIATTR_MAXREG_COUNT
	.align		4
        /*007c*/ 	.byte	0x03, 0x1b
        /*007e*/ 	.short	0x00ff


	//----- nvinfo : EIATTR_MERCURY_ISA_VERSION
	.align		4
        /*0080*/ 	.byte	0x03, 0x5f
        /*0082*/ 	.short	0x0101


	//----- nvinfo : EIATTR_VRC_CTA_INIT_COUNT
	.align		4
        /*0084*/ 	.byte	0x02, 0x4a
	.zero		1
	.zero		1


	//----- nvinfo : EIATTR_EXIT_INSTR_OFFSETS
	.align		4
        /*0088*/ 	.byte	0x04, 0x1c
        /*008a*/ 	.short	(.L_90 - .L_89)


	//   ....[0]....
.L_89:
        /*008c*/ 	.word	0x000002c0


	//   ....[1]....
        /*0090*/ 	.word	0x000019f0


	//----- nvinfo : EIATTR_CRS_STACK_SIZE
	.align		4
.L_90:
        /*0094*/ 	.byte	0x04, 0x1e
        /*0096*/ 	.short	(.L_92 - .L_91)
.L_91:
        /*0098*/ 	.word	0x00000000


	//----- nvinfo : EIATTR_CBANK_PARAM_SIZE
	.align		4
.L_92:
        /*009c*/ 	.byte	0x03, 0x19
        /*009e*/ 	.short	0x0024


	//----- nvinfo : EIATTR_PARAM_CBANK
	.align		4
        /*00a0*/ 	.byte	0x04, 0x0a
        /*00a2*/ 	.short	(.L_94 - .L_93)
	.align		4
.L_93:
        /*00a4*/ 	.word	index@(.nv.constant0._Z22generateSpectrumKernelP6float2S0_jjjff)
        /*00a8*/ 	.short	0x0380
        /*00aa*/ 	.short	0x0024


	//----- nvinfo : EIATTR_SW_WAR
	.align		4
.L_94:
        /*00ac*/ 	.byte	0x04, 0x36
        /*00ae*/ 	.short	(.L_96 - .L_95)
.L_95:
        /*00b0*/ 	.word	0x00000008
.L_96:


//--------------------- .nv.callgraph             --------------------------
	.section	.nv.callgraph,"",@"SHT_CUDA_CALLGRAPH"
	.align	4
	.sectionentsize	8
	.align		4
        /*0000*/ 	.word	0x00000000
	.align		4
        /*0004*/ 	.word	0xffffffff
	.align		4
        /*0008*/ 	.word	0x00000000
	.align		4
        /*000c*/ 	.word	0xfffffffe
	.align		4
        /*0010*/ 	.word	0x00000000
	.align		4
        /*0014*/ 	.word	0xfffffffd
	.align		4
        /*0018*/ 	.word	0x00000000
	.align		4
        /*001c*/ 	.word	0xfffffffc


//--------------------- .nv.constant4             --------------------------
	.section	.nv.constant4,"a",@progbits
	.align	8
	.align		8
.nv.constant4:
        /*0000*/ 	.dword	__cudart_i2opi_f


//--------------------- .text._Z20calculateSlopeKernelPfP6float2jj --------------------------
	.section	.text._Z20calculateSlopeKernelPfP6float2jj,"ax",@progbits
	.align	128
        .global         _Z20calculateSlopeKernelPfP6float2jj
        .type           _Z20calculateSlopeKernelPfP6float2jj,@function
        .size           _Z20calculateSlopeKernelPfP6float2jj,(.L_x_36 - _Z20calculateSlopeKernelPfP6float2jj)
        .other          _Z20calculateSlopeKernelPfP6float2jj,@"STO_CUDA_ENTRY STV_DEFAULT"
_Z20calculateSlopeKernelPfP6float2jj:
.text._Z20calculateSlopeKernelPfP6float2jj:
[----:B------:R-:W-:Y:S01]  /*0000*/  LDC R1, c[0x0][0x37c] ;  /* 0x0000df00ff017b82 */ /* 0x000fe20000000800 */
[----:B------:R-:W0:Y:S07]  /*0010*/  S2R R2, SR_TID.Y ;  /* 0x0000000000027919 */ /* 0x000e2e0000002200 */
[----:B------:R-:W1:Y:S01]  /*0020*/  LDC R0, c[0x0][0x360] ;  /* 0x0000d800ff007b82 */ /* 0x000e620000000800 */
[----:B------:R-:W2:Y:S01]  /*0030*/  LDCU.64 UR6, c[0x0][0x390] ;  /* 0x00007200ff0677ac */ /* 0x000ea20008000a00 */
[----:B------:R-:W1:Y:S06]  /*0040*/  S2R R5, SR_TID.X ;  /* 0x0000000000057919 */ /* 0x000e6c0000002100 */
[----:B------:R-:W0:Y:S08]  /*0050*/  S2UR UR5, SR_CTAID.Y ;  /* 0x00000000000579c3 */ /* 0x000e300000002600 */
[----:B------:R-:W0:Y:S08]  /*0060*/  LDC R3, c[0x0][0x364] ;  /* 0x0000d900ff037b82 */ /* 0x000e300000000800 */
[----:B------:R-:W1:Y:S01]  /*0070*/  S2UR UR4, SR_CTAID.X ;  /* 0x00000000000479c3 */ /* 0x000e620000002500 */
[----:B0-----:R-:W-:Y:S01]  /*0080*/  IMAD R3, R3, UR5, R2 ;  /* 0x0000000503037c24 */ /* 0x001fe2000f8e0202 */
[----:B--2---:R-:W-:-:S04]  /*0090*/  UIADD3 UR5, UPT, UPT, UR6, -0x1, URZ ;  /* 0xffffffff06057890 */ /* 0x004fc8000fffe0ff */
[----:B------:R-:W-:Y:S01]  /*00a0*/  ISETP.NE.AND P0, PT, R3, RZ, PT ;  /* 0x000000ff0300720c */ /* 0x000fe20003f05270 */
[----:B-1----:R-:W-:Y:S01]  /*00b0*/  IMAD R0, R0, UR4, R5 ;  /* 0x0000000400007c24 */ /* 0x002fe2000f8e0205 */
[----:B------:R-:W-:-:S03]  /*00c0*/  UIADD3 UR4, UPT, UPT, UR7, -0x1, URZ ;  /* 0xffffffff07047890 */ /* 0x000fc6000fffe0ff */
[----:B------:R-:W-:Y:S01]  /*00d0*/  IMAD R13, R3, UR6, R0 ;  /* 0x00000006030d7c24 */ /* 0x000fe2000f8e0200 */
[----:B------:R-:W-:-:S04]  /*00e0*/  ISETP.EQ.OR P0, PT, R0, RZ, !P0 ;  /* 0x000000ff0000720c */ /* 0x000fc80004702670 */
[----:B------:R-:W-:-:S04]  /*00f0*/  ISETP.GE.U32.OR P0, PT, R0, UR5, P0 ;  /* 0x0000000500007c0c */ /* 0x000fc80008706470 */
[----:B------:R-:W-:Y:S01]  /*0100*/  ISETP.GE.U32.OR P0, PT, R3, UR4, P0 ;  /* 0x0000000403007c0c */ /* 0x000fe20008706470 */
[----:B------:R-:W0:-:S12]  /*0110*/  LDCU.64 UR4, c[0x0][0x358] ;  /* 0x00006b00ff0477ac */ /* 0x000e180008000a00 */
[----:B------:R-:W1:Y:S01]  /*0120*/  @!P0 LDC.64 R8, c[0x0][0x380] ;  /* 0x0000e000ff088b82 */ /* 0x000e620000000a00 */
[C---:B------:R-:W-:Y:S02]  /*0130*/  @!P0 IADD3 R3, PT, PT, R13.reuse, 0x1, RZ ;  /* 0x000000010d038810 */ /* 0x040fe40007ffe0ff */
[C---:B------:R-:W-:Y:S02]  /*0140*/  @!P0 IADD3 R5, PT, PT, R13.reuse, -0x1, RZ ;  /* 0xffffffff0d058810 */ /* 0x040fe40007ffe0ff */
[C---:B------:R-:W-:Y:S02]  /*0150*/  @!P0 IADD3 R7, PT, PT, R13.reuse, UR6, RZ ;  /* 0x000000060d078c10 */ /* 0x040fe4000fffe0ff */
[----:B------:R-:W-:Y:S01]  /*0160*/  @!P0 IADD3 R11, PT, PT, R13, -UR6, RZ ;  /* 0x800000060d0b8c10 */ /* 0x000fe2000fffe0ff */
[----:B-1----:R-:W-:-:S04]  /*0170*/  @!P0 IMAD.WIDE.U32 R2, R3, 0x4, R8 ;  /* 0x0000000403028825 */ /* 0x002fc800078e0008 */
[--C-:B------:R-:W-:Y:S02]  /*0180*/  @!P0 IMAD.WIDE.U32 R4, R5, 0x4, R8.reuse ;  /* 0x0000000405048825 */ /* 0x100fe400078e0008 */
[----:B0-----:R-:W2:Y:S02]  /*0190*/  @!P0 LDG.E R2, desc[UR4][R2.64] ;  /* 0x0000000402028981 */ /* 0x001ea4000c1e1900 */
[--C-:B------:R-:W-:Y:S02]  /*01a0*/  @!P0 IMAD.WIDE.U32 R6, R7, 0x4, R8.reuse ;  /* 0x0000000407068825 */ /* 0x100fe400078e0008 */
[----:B------:R-:W2:Y:S02]  /*01b0*/  @!P0 LDG.E R5, desc[UR4][R4.64] ;  /* 0x0000000404058981 */ /* 0x000ea4000c1e1900 */
[----:B------:R-:W-:Y:S02]  /*01c0*/  @!P0 IMAD.WIDE.U32 R8, R11, 0x4, R8 ;  /* 0x000000040b088825 */ /* 0x000fe400078e0008 */
[----:B------:R-:W3:Y:S01]  /*01d0*/  @!P0 LDG.E R6, desc[UR4][R6.64] ;  /* 0x0000000406068981 */ /* 0x000ee2000c1e1900 */
[----:B------:R-:W0:Y:S03]  /*01e0*/  LDC.64 R10, c[0x0][0x388] ;  /* 0x0000e200ff0a7b82 */ /* 0x000e260000000a00 */
[----:B------:R-:W3:Y:S01]  /*01f0*/  @!P0 LDG.E R9, desc[UR4][R8.64] ;  /* 0x0000000408098981 */ /* 0x000ee2000c1e1900 */
[----:B------:R-:W-:Y:S01]  /*0200*/  CS2R R14, SRZ ;  /* 0x00000000000e7805 */ /* 0x000fe2000001ff00 */
[----:B0-----:R-:W-:-:S04]  /*0210*/  IMAD.WIDE.U32 R10, R13, 0x8, R10 ;  /* 0x000000080d0a7825 */ /* 0x001fc800078e000a */
[----:B--2---:R-:W-:Y:S01]  /*0220*/  @!P0 FADD R14, R2, -R5 ;  /* 0x80000005020e8221 */ /* 0x004fe20000000000 */
[----:B---3--:R-:W-:-:S05]  /*0230*/  @!P0 FADD R15, R6, -R9 ;  /* 0x80000009060f8221 */ /* 0x008fca0000000000 */
[----:B------:R-:W-:Y:S01]  /*0240*/  STG.E.64 desc[UR4][R10.64], R14 ;  /* 0x0000000e0a007986 */ /* 0x000fe2000c101b04 */
[----:B------:R-:W-:Y:S05]  /*0250*/  EXIT ;  /* 0x000000000000794d */ /* 0x000fea0003800000 */
.L_x_0:
[----:B------:R-:W-:-:S00]  /*0260*/  BRA `(.L_x_0) ;  /* 0xfffffffc00fc7947 */ /* 0x000fc0000383ffff */
[----:B------:R-:W-:-:S00]  /*0270*/  NOP ;  /* 0x0000000000007918 */ /* 0x000fc00000000000 */
        /* <DEDUP_REMOVED lines=8> */
.L_x_36:


//--------------------- .text._Z23updateHeightmapKernel_yPfP6float2j --------------------------
	.section	.text._Z23updateHeightmapKernel_yPfP6float2j,"ax",@progbits
	.align	128
        .global         _Z23updateHeightmapKernel_yPfP6float2j
        .type           _Z23updateHeightmapKernel_yPfP6float2j,@function
        .size           _Z23updateHeightmapKernel_yPfP6float2j,(.L_x_37 - _Z23updateHeightmapKernel_yPfP6float2j)
        .other          _Z23updateHeightmapKernel_yPfP6float2j,@"STO_CUDA_ENTRY STV_DEFAULT"
_Z23updateHeightmapKernel_yPfP6float2j:
.text._Z23updateHeightmapKernel_yPfP6float2j:
[----:B------:R-:W-:Y:S01]  /*0000*/  LDC R1, c[0x0][0x37c] ;  /* 0x0000df00ff017b82 */ /* 0x000fe20000000800 */
[----:B------:R-:W0:Y:S07]  /*0010*/  S2R R5, SR_TID.X ;  /* 0x0000000000057919 */ /* 0x000e2e0000002100 */
[----:B------:R-:W0:Y:S01]  /*0020*/  LDC R0, c[0x0][0x360] ;  /* 0x0000d800ff007b82 */ /* 0x000e220000000800 */
[----:B------:R-:W1:Y:S01]  /*0030*/  LDCU UR8, c[0x0][0x390] ;  /* 0x00007200ff0877ac */ /* 0x000e620008000800 */
[----:B------:R-:W2:Y:S01]  /*0040*/  S2R R4, SR_TID.Y ;  /* 0x0000000000047919 */ /* 0x000ea20000002200 */
[----:B------:R-:W3:Y:S05]  /*0050*/  LDCU.64 UR4, c[0x0][0x358] ;  /* 0x00006b00ff0477ac */ /* 0x000eea0008000a00 */
[----:B------:R-:W0:Y:S08]  /*0060*/  S2UR UR6, SR_CTAID.X ;  /* 0x00000000000679c3 */ /* 0x000e300000002500 */
[----:B------:R-:W2:Y:S08]  /*0070*/  S2UR UR7, SR_CTAID.Y ;  /* 0x00000000000779c3 */ /* 0x000eb00000002600 */
[----:B------:R-:W2:Y:S08]  /*0080*/  LDC R7, c[0x0][0x364] ;  /* 0x0000d900ff077b82 */ /* 0x000eb00000000800 */
[----:B------:R-:W4:Y:S01]  /*0090*/  LDC.64 R2, c[0x0][0x388] ;  /* 0x0000e200ff027b82 */ /* 0x000f220000000a00 */
[----:B0-----:R-:W-:-:S02]  /*00a0*/  IMAD R0, R0, UR6, R5 ;  /* 0x0000000600007c24 */ /* 0x001fc4000f8e0205 */
[----:B--2---:R-:W-:-:S05]  /*00b0*/  IMAD R7, R7, UR7, R4 ;  /* 0x0000000707077c24 */ /* 0x004fca000f8e0204 */
[----:B------:R-:W0:Y:S01]  /*00c0*/  LDC.64 R4, c[0x0][0x380] ;  /* 0x0000e000ff047b82 */ /* 0x000e220000000a00 */
[----:B-1----:R-:W-:-:S04]  /*00d0*/  IMAD R9, R7, UR8, R0 ;  /* 0x0000000807097c24 */ /* 0x002fc8000f8e0200 */
[----:B----4-:R-:W-:-:S06]  /*00e0*/  IMAD.WIDE.U32 R2, R9, 0x8, R2 ;  /* 0x0000000809027825 */ /* 0x010fcc00078e0002 */
[----:B---3--:R-:W2:Y:S01]  /*00f0*/  LDG.E R2, desc[UR4][R2.64+0x4] ;  /* 0x0000040402027981 */ /* 0x008ea2000c1e1900 */
[----:B------:R-:W-:-:S04]  /*0100*/  IADD3 R0, PT, PT, R0, R7, RZ ;  /* 0x0000000700007210 */ /* 0x000fc80007ffe0ff */
[----:B------:R-:W-:-:S04]  /*0110*/  LOP3.LUT R0, R0, 0x1, RZ, 0xc0, !PT ;  /* 0x0000000100007812 */ /* 0x000fc800078ec0ff */
[----:B------:R-:W-:Y:S01]  /*0120*/  ISETP.NE.U32.AND P0, PT, R0, 0x1, PT ;  /* 0x000000010000780c */ /* 0x000fe20003f05070 */
[----:B0-----:R-:W-:-:S03]  /*0130*/  IMAD.WIDE.U32 R4, R9, 0x4, R4 ;  /* 0x0000000409047825 */ /* 0x001fc600078e0004 */
[----:B--2---:R-:W-:-:S05]  /*0140*/  FSEL R7, -R2, R2, !P0 ;  /* 0x0000000202077208 */ /* 0x004fca0004000100 */
[----:B------:R-:W-:Y:S01]  /*0150*/  STG.E desc[UR4][R4.64], R7 ;  /* 0x0000000704007986 */ /* 0x000fe2000c101904 */
[----:B------:R-:W-:Y:S05]  /*0160*/  EXIT ;  /* 0x000000000000794d */ /* 0x000fea0003800000 */
.L_x_1:
        /* <DEDUP_REMOVED lines=9> */
.L_x_37:


//--------------------- .text._Z21updateHeightmapKernelPfP6float2j --------------------------
	.section	.text._Z21updateHeightmapKernelPfP6float2j,"ax",@progbits
	.align	128
        .global         _Z21updateHeightmapKernelPfP6float2j
        .type           _Z21updateHeightmapKernelPfP6float2j,@function
        .size           _Z21updateHeightmapKernelPfP6float2j,(.L_x_38 - _Z21updateHeightmapKernelPfP6float2j)
        .other          _Z21updateHeightmapKernelPfP6float2j,@"STO_CUDA_ENTRY STV_DEFAULT"
_Z21updateHeightmapKernelPfP6float2j:
.text._Z21updateHeightmapKernelPfP6float2j:
        /* <DEDUP_REMOVED lines=23> */
.L_x_2:
        /* <DEDUP_REMOVED lines=9> */
.L_x_38:


//--------------------- .text._Z22generateSpectrumKernelP6float2S0_jjjff --------------------------
	.section	.text._Z22generateSpectrumKernelP6float2S0_jjjff,"ax",@progbits
	.align	128
        .global         _Z22generateSpectrumKernelP6float2S0_jjjff
        .type           _Z22generateSpectrumKernelP6float2S0_jjjff,@function
        .size           _Z22generateSpectrumKernelP6float2S0_jjjff,(.L_x_35 - _Z22generateSpectrumKernelP6float2S0_jjjff)
        .other          _Z22generateSpectrumKernelP6float2S0_jjjff,@"STO_CUDA_ENTRY STV_DEFAULT"
_Z22generateSpectrumKernelP6float2S0_jjjff:
.text._Z22generateSpectrumKernelP6float2S0_jjjff:
[----:B------:R-:W0:Y:S08]  /*0000*/  LDC R1, c[0x0][0x37c] ;  /* 0x0000df00ff017b82 */ /* 0x000e300000000800 */
[----:B------:R-:W1:Y:S01]  /*0010*/  LDC R11, c[0x0][0x3a0] ;  /* 0x0000e800ff0b7b82 */ /* 0x000e620000000800 */
[----:B------:R-:W2:Y:S01]  /*0020*/  S2R R5, SR_TID.X ;  /* 0x0000000000057919 */ /* 0x000ea20000002100 */
[----:B------:R-:W3:Y:S01]  /*0030*/  LDCU.64 UR6, c[0x0][0x390] ;  /* 0x00007200ff0677ac */ /* 0x000ee20008000a00 */
[----:B0-----:R-:W-:Y:S01]  /*0040*/  VIADD R1, R1, 0xffffffe0 ;  /* 0xffffffe001017836 */ /* 0x001fe20000000000 */
[----:B------:R-:W0:Y:S01]  /*0050*/  S2R R7, SR_TID.Y ;  /* 0x0000000000077919 */ /* 0x000e220000002200 */
[----:B------:R-:W4:Y:S03]  /*0060*/  LDCU UR8, c[0x0][0x398] ;  /* 0x00007300ff0877ac */ /* 0x000f260008000800 */
[----:B------:R-:W2:Y:S01]  /*0070*/  S2UR UR4, SR_CTAID.X ;  /* 0x00000000000479c3 */ /* 0x000ea20000002500 */
[----:B------:R-:W-:-:S02]  /*0080*/  UMOV UR9, 0x40c90fdb ;  /* 0x40c90fdb00097882 */ /* 0x000fc40000000000 */
[----:B------:R-:W-:-:S05]  /*0090*/  IMAD.U32 R12, RZ, RZ, UR9 ;  /* 0x00000009ff0c7e24 */ /* 0x000fca000f8e00ff */
[----:B------:R-:W2:Y:S08]  /*00a0*/  LDC R4, c[0x0][0x360] ;  /* 0x0000d800ff047b82 */ /* 0x000eb00000000800 */
[----:B------:R-:W0:Y:S01]  /*00b0*/  S2UR UR5, SR_CTAID.Y ;  /* 0x00000000000579c3 */ /* 0x000e220000002600 */
[----:B-1----:R-:W1:Y:S07]  /*00c0*/  MUFU.RCP R0, R11 ;  /* 0x0000000b00007308 */ /* 0x002e6e0000001000 */
[----:B------:R-:W0:Y:S01]  /*00d0*/  LDC R2, c[0x0][0x364] ;  /* 0x0000d900ff027b82 */ /* 0x000e220000000800 */
[----:B------:R-:W5:Y:S01]  /*00e0*/  FCHK P0, R12, R11 ;  /* 0x0000000b0c007302 */ /* 0x000f620000000000 */
[----:B--2---:R-:W-:Y:S01]  /*00f0*/  IMAD R4, R4, UR4, R5 ;  /* 0x0000000404047c24 */ /* 0x004fe2000f8e0205 */
[----:B---3--:R-:W-:Y:S01]  /*0100*/  UIADD3 UR4, UPT, UPT, -UR7, URZ, URZ ;  /* 0x000000ff07047290 */ /* 0x008fe2000fffe1ff */
[----:B-1----:R-:W-:-:S04]  /*0110*/  FFMA R3, R0, -R11, 1 ;  /* 0x3f80000000037423 */ /* 0x002fc8000000080b */
[----:B------:R-:W-:Y:S01]  /*0120*/  FFMA R0, R0, R3, R0 ;  /* 0x0000000300007223 */ /* 0x000fe20000000000 */
[----:B------:R-:W-:Y:S02]  /*0130*/  IADD3 R3, PT, PT, -R4, UR7, RZ ;  /* 0x0000000704037c10 */ /* 0x000fe4000fffe1ff */
[----:B------:R-:W-:Y:S01]  /*0140*/  I2FP.F32.S32 R6, UR4 ;  /* 0x0000000400067c45 */ /* 0x000fe20008201400 */
[----:B------:R-:W-:-:S04]  /*0150*/  FFMA R9, R0, 6.2831854820251464844, RZ ;  /* 0x40c90fdb00097823 */ /* 0x000fc800000000ff */
[----:B------:R-:W-:Y:S01]  /*0160*/  FFMA R8, R9, -R11, 6.2831854820251464844 ;  /* 0x40c90fdb09087423 */ /* 0x000fe2000000080b */
[----:B0-----:R-:W-:Y:S01]  /*0170*/  IMAD R5, R2, UR5, R7 ;  /* 0x0000000502057c24 */ /* 0x001fe2000f8e0207 */
[----:B------:R-:W-:Y:S02]  /*0180*/  I2FP.F32.U32 R7, R4 ;  /* 0x0000000400077245 */ /* 0x000fe40000201000 */
[----:B------:R-:W-:Y:S01]  /*0190*/  FFMA R0, R0, R8, R9 ;  /* 0x0000000800007223 */ /* 0x000fe20000000009 */
[C---:B------:R-:W-:Y:S01]  /*01a0*/  IMAD R10, R5.reuse, UR7, R4 ;  /* 0x00000007050a7c24 */ /* 0x040fe2000f8e0204 */
[----:B----4-:R-:W-:Y:S01]  /*01b0*/  IADD3 R2, PT, PT, -R5, UR8, RZ ;  /* 0x0000000805027c10 */ /* 0x010fe2000fffe1ff */
[----:B------:R-:W-:-:S04]  /*01c0*/  FFMA R7, R6, 0.5, R7 ;  /* 0x3f00000006077823 */ /* 0x000fc80000000007 */
[----:B------:R-:W-:Y:S02]  /*01d0*/  IMAD R2, R2, UR6, R3 ;  /* 0x0000000602027c24 */ /* 0x000fe4000f8e0203 */
[----:B------:R-:W-:Y:S01]  /*01e0*/  IMAD R3, R5, UR6, R4 ;  /* 0x0000000605037c24 */ /* 0x000fe2000f8e0204 */
[----:B-----5:R-:W-:Y:S06]  /*01f0*/  @!P0 BRA `(.L_x_3) ;  /* 0x0000000000088947 */ /* 0x020fec0003800000 */
[----:B------:R-:W-:-:S07]  /*0200*/  MOV R8, 0x220 ;  /* 0x0000022000087802 */ /* 0x000fce0000000f00 */
[----:B------:R-:W-:Y:S05]  /*0210*/  CALL.REL.NOINC `($__internal_1_$__cuda_sm3x_div_rn_noftz_f32_slowpath) ;  /* 0x0000001800547944 */ /* 0x000fea0003c00000 */
.L_x_3:
[----:B------:R-:W0:Y:S01]  /*0220*/  LDCU UR4, c[0x0][0x398] ;  /* 0x00007300ff0477ac */ /* 0x000e220008000800 */
[----:B------:R-:W-:Y:S01]  /*0230*/  I2FP.F32.U32 R9, R5 ;  /* 0x0000000500097245 */ /* 0x000fe20000201000 */
[----:B------:R-:W-:Y:S01]  /*0240*/  FMUL R7, R7, R0 ;  /* 0x0000000007077220 */ /* 0x000fe20000400000 */
[----:B------:R-:W1:Y:S03]  /*0250*/  LDCU UR5, c[0x0][0x394] ;  /* 0x00007280ff0577ac */ /* 0x000e660008000800 */
[----:B------:R-:W-:-:S04]  /*0260*/  FFMA R9, R6, 0.5, R9 ;  /* 0x3f00000006097823 */ /* 0x000fc80000000009 */
[----:B------:R-:W-:-:S04]  /*0270*/  FMUL R9, R9, R0 ;  /* 0x0000000009097220 */ /* 0x000fc80000400000 */
[----:B------:R-:W-:Y:S01]  /*0280*/  FMUL R0, R9, R9 ;  /* 0x0000000909007220 */ /* 0x000fe20000400000 */
[----:B0-----:R-:W-:-:S03]  /*0290*/  ISETP.GE.U32.AND P0, PT, R5, UR4, PT ;  /* 0x0000000405007c0c */ /* 0x001fc6000bf06070 */
[----:B------:R-:W-:Y:S01]  /*02a0*/  FFMA R5, R7, R7, R0 ;  /* 0x0000000707057223 */ /* 0x000fe20000000000 */
[----:B-1----:R-:W-:-:S13]  /*02b0*/  ISETP.GE.U32.OR P0, PT, R4, UR5, P0 ;  /* 0x0000000504007c0c */ /* 0x002fda0008706470 */
[----:B------:R-:W-:Y:S05]  /*02c0*/  @P0 EXIT ;  /* 0x000000000000094d */ /* 0x000fea0003800000 */
[----:B------:R-:W-:Y:S01]  /*02d0*/  VIADD R0, R5, 0xf3000000 ;  /* 0xf300000005007836 */ /* 0x000fe20000000000 */
[----:B------:R0:W1:Y:S01]  /*02e0*/  MUFU.RSQ R4, R5 ;  /* 0x0000000500047308 */ /* 0x0000620000001400 */
[----:B------:R-:W-:Y:S03]  /*02f0*/  BSSY.RECONVERGENT B0, `(.L_x_4) ;  /* 0x000000d000007945 */ /* 0x000fe60003800200 */
[----:B------:R-:W-:-:S13]  /*0300*/  ISETP.GT.U32.AND P0, PT, R0, 0x727fffff, PT ;  /* 0x727fffff0000780c */ /* 0x000fda0003f04070 */
[----:B01----:R-:W-:Y:S05]  /*0310*/  @!P0 BRA `(.L_x_5) ;  /* 0x0000000000188947 */ /* 0x003fea0003800000 */
[----:B------:R-:W-:Y:S01]  /*0320*/  BSSY.RECONVERGENT B1, `(.L_x_6) ;  /* 0x0000004000017945 */ /* 0x000fe20003800200 */
[----:B------:R-:W-:Y:S01]  /*0330*/  IMAD.MOV.U32 R0, RZ, RZ, R5 ;  /* 0x000000ffff007224 */ /* 0x000fe200078e0005 */
[----:B------:R-:W-:-:S07]  /*0340*/  MOV R9, 0x360 ;  /* 0x0000036000097802 */ /* 0x000fce0000000f00 */
[----:B------:R-:W-:Y:S05]  /*0350*/  CALL.REL.NOINC `($__internal_0_$__cuda_sm20_sqrt_rn_f32_slowpath) ;  /* 0x0000001400a87944 */ /* 0x000fea0003c00000 */
[----:B------:R-:W-:Y:S05]  /*0360*/  BSYNC.RECONVERGENT B1 ;  /* 0x0000000000017941 */ /* 0x000fea0003800200 */
.L_x_6:
[----:B------:R-:W-:Y:S05]  /*0370*/  BRA `(.L_x_7) ;  /* 0x0000000000107947 */ /* 0x000fea0003800000 */
.L_x_5:
[----:B------:R-:W-:Y:S01]  /*0380*/  FMUL.FTZ R0, R5, R4 ;  /* 0x0000000405007220 */ /* 0x000fe20000410000 */
[----:B------:R-:W-:-:S03]  /*0390*/  FMUL.FTZ R4, R4, 0.5 ;  /* 0x3f00000004047820 */ /* 0x000fc60000410000 */
[----:B------:R-:W-:-:S04]  /*03a0*/  FFMA R5, -R0, R0, R5 ;  /* 0x0000000000057223 */ /* 0x000fc80000000105 */
[----:B------:R-:W-:-:S07]  /*03b0*/  FFMA R0, R5, R4, R0 ;  /* 0x0000000405007223 */ /* 0x000fce0000000000 */
.L_x_7:
[----:B------:R-:W-:Y:S05]  /*03c0*/  BSYNC.RECONVERGENT B0 ;  /* 0x0000000000007941 */ /* 0x000fea0003800200 */
.L_x_4:
[----:B------:R-:W-:Y:S01]  /*03d0*/  FMUL R0, R0, 9.8100004196166992188 ;  /* 0x411cf5c300007820 */ /* 0x000fe20000400000 */
[----:B------:R-:W0:Y:S01]  /*03e0*/  LDCU.64 UR6, c[0x0][0x358] ;  /* 0x00006b00ff0677ac */ /* 0x000e220008000a00 */
[----:B------:R-:W-:Y:S02]  /*03f0*/  BSSY.RECONVERGENT B0, `(.L_x_8) ;  /* 0x000000f000007945 */ /* 0x000fe40003800200 */
[----:B------:R-:W-:Y:S01]  /*0400*/  VIADD R4, R0, 0xf3000000 ;  /* 0xf300000000047836 */ /* 0x000fe20000000000 */
[----:B------:R1:W2:Y:S04]  /*0410*/  MUFU.RSQ R5, R0 ;  /* 0x0000000000057308 */ /* 0x0002a80000001400 */
[----:B------:R-:W-:-:S13]  /*0420*/  ISETP.GT.U32.AND P0, PT, R4, 0x727fffff, PT ;  /* 0x727fffff0400780c */ /* 0x000fda0003f04070 */
[----:B012---:R-:W-:Y:S05]  /*0430*/  @!P0 BRA `(.L_x_9) ;  /* 0x0000000000188947 */ /* 0x007fea0003800000 */
[----:B------:R-:W-:Y:S01]  /*0440*/  BSSY.RECONVERGENT B1, `(.L_x_10) ;  /* 0x0000003000017945 */ /* 0x000fe20003800200 */
[----:B------:R-:W-:-:S07]  /*0450*/  MOV R9, 0x470 ;  /* 0x0000047000097802 */ /* 0x000fce0000000f00 */
[----:B------:R-:W-:Y:S05]  /*0460*/  CALL.REL.NOINC `($__internal_0_$__cuda_sm20_sqrt_rn_f32_slowpath) ;  /* 0x0000001400647944 */ /* 0x000fea0003c00000 */
[----:B------:R-:W-:Y:S05]  /*0470*/  BSYNC.RECONVERGENT B1 ;  /* 0x0000000000017941 */ /* 0x000fea0003800200 */
.L_x_10:
[----:B------:R-:W-:Y:S01]  /*0480*/  IMAD.MOV.U32 R13, RZ, RZ, R0 ;  /* 0x000000ffff0d7224 */ /* 0x000fe200078e0000 */
[----:B------:R-:W-:Y:S06]  /*0490*/  BRA `(.L_x_11) ;  /* 0x0000000000107947 */ /* 0x000fec0003800000 */
.L_x_9:
[----:B------:R-:W-:Y:S01]  /*04a0*/  FMUL.FTZ R13, R0, R5 ;  /* 0x00000005000d7220 */ /* 0x000fe20000410000 */
[----:B------:R-:W-:-:S03]  /*04b0*/  FMUL.FTZ R4, R5, 0.5 ;  /* 0x3f00000005047820 */ /* 0x000fc60000410000 */
[----:B------:R-:W-:-:S04]  /*04c0*/  FFMA R0, -R13, R13, R0 ;  /* 0x0000000d0d007223 */ /* 0x000fc80000000100 */
[----:B------:R-:W-:-:S07]  /*04d0*/  FFMA R13, R0, R4, R13 ;  /* 0x00000004000d7223 */ /* 0x000fce000000000d */
.L_x_11:
[----:B------:R-:W-:Y:S05]  /*04e0*/  BSYNC.RECONVERGENT B0 ;  /* 0x0000000000007941 */ /* 0x000fea0003800200 */
.L_x_8:
[----:B------:R-:W0:Y:S01]  /*04f0*/  LDC.64 R4, c[0x0][0x380] ;  /* 0x0000e000ff047b82 */ /* 0x000e220000000a00 */
[----:B------:R-:W1:Y:S01]  /*0500*/  LDCU UR10, c[0x0][0x39c] ;  /* 0x00007380ff0a77ac */ /* 0x000e620008000800 */
[----:B0-----:R-:W-:-:S04]  /*0510*/  IMAD.WIDE.U32 R8, R3, 0x8, R4 ;  /* 0x0000000803087825 */ /* 0x001fc800078e0004 */
[----:B------:R-:W-:Y:S02]  /*0520*/  IMAD.WIDE.U32 R2, R2, 0x8, R4 ;  /* 0x0000000802027825 */ /* 0x000fe400078e0004 */
[----:B------:R-:W5:Y:S02]  /*0530*/  LDG.E.64 R8, desc[UR6][R8.64] ;  /* 0x0000000608087981 */ /* 0x000f64000c1e1b00 */
[----:B-1----:R-:W-:Y:S01]  /*0540*/  FMUL R5, R13, UR10 ;  /* 0x0000000a0d057c20 */ /* 0x002fe20008400000 */
[----:B------:R-:W-:Y:S01]  /*0550*/  BSSY.RECONVERGENT B0, `(.L_x_12) ;  /* 0x0000043000007945 */ /* 0x000fe20003800200 */
[----:B------:R0:W5:Y:S02]  /*0560*/  LDG.E.64 R6, desc[UR6][R2.64] ;  /* 0x0000000602067981 */ /* 0x000164000c1e1b00 */
[C---:B------:R-:W-:Y:S01]  /*0570*/  FMUL R0, R5.reuse, 0.63661974668502807617 ;  /* 0x3f22f98305007820 */ /* 0x040fe20000400000 */
[----:B------:R-:W-:-:S05]  /*0580*/  FSETP.GE.AND P0, PT, |R5|, 105615, PT ;  /* 0x47ce47800500780b */ /* 0x000fca0003f06200 */
[----:B------:R-:W1:Y:S02]  /*0590*/  F2I.NTZ R0, R0 ;  /* 0x0000000000007305 */ /* 0x000e640000203100 */
[----:B-1----:R-:W-:Y:S01]  /*05a0*/  I2FP.F32.S32 R18, R0 ;  /* 0x0000000000127245 */ /* 0x002fe20000201400 */
[----:B------:R-:W-:-:S04]  /*05b0*/  IMAD.MOV.U32 R17, RZ, RZ, R0 ;  /* 0x000000ffff117224 */ /* 0x000fc800078e0000 */
[----:B------:R-:W-:-:S04]  /*05c0*/  FFMA R11, R18, -1.5707962512969970703, R5 ;  /* 0xbfc90fda120b7823 */ /* 0x000fc80000000005 */
[----:B------:R-:W-:-:S04]  /*05d0*/  FFMA R11, R18, -7.5497894158615963534e-08, R11 ;  /* 0xb3a22168120b7823 */ /* 0x000fc8000000000b */
[----:B------:R-:W-:-:S04]  /*05e0*/  FFMA R18, R18, -5.3903029534742383927e-15, R11 ;  /* 0xa7c234c512127823 */ /* 0x000fc8000000000b */
[----:B0-----:R-:W-:Y:S01]  /*05f0*/  IMAD.MOV.U32 R2, RZ, RZ, R18 ;  /* 0x000000ffff027224 */ /* 0x001fe200078e0012 */
[----:B------:R-:W-:Y:S06]  /*0600*/  @!P0 BRA `(.L_x_13) ;  /* 0x0000000000dc8947 */ /* 0x000fec0003800000 */
[----:B------:R-:W-:-:S13]  /*0610*/  FSETP.NEU.AND P0, PT, |R5|, +INF , PT ;  /* 0x7f8000000500780b */ /* 0x000fda0003f0d200 */
[----:B------:R-:W-:Y:S01]  /*0620*/  @!P0 FMUL R2, RZ, R5 ;  /* 0x00000005ff028220 */ /* 0x000fe20000400000 */
[----:B------:R-:W-:Y:S01]  /*0630*/  @!P0 MOV R0, RZ ;  /* 0x000000ff00008202 */ /* 0x000fe20000000f00 */
[----:B------:R-:W-:Y:S06]  /*0640*/  @!P0 BRA `(.L_x_13) ;  /* 0x0000000000cc8947 */ /* 0x000fec0003800000 */
[----:B------:R-:W-:Y:S01]  /*0650*/  IMAD.SHL.U32 R2, R5, 0x100, RZ ;  /* 0x0000010005027824 */ /* 0x000fe200078e00ff */
[----:B------:R-:W0:Y:S01]  /*0660*/  LDCU.64 UR8, c[0x4][URZ] ;  /* 0x01000000ff0877ac */ /* 0x000e220008000a00 */
[----:B------:R-:W-:Y:S02]  /*0670*/  IMAD.MOV.U32 R12, RZ, RZ, RZ ;  /* 0x000000ffff0c7224 */ /* 0x000fe400078e00ff */
[----:B------:R-:W-:Y:S01]  /*0680*/  IMAD.MOV.U32 R0, RZ, RZ, R1 ;  /* 0x000000ffff007224 */ /* 0x000fe200078e0001 */
[----:B------:R-:W-:Y:S01]  /*0690*/  LOP3.LUT R19, R2, 0x80000000, RZ, 0xfc, !PT ;  /* 0x8000000002137812 */ /* 0x000fe200078efcff */
[----:B------:R-:W-:Y:S01]  /*06a0*/  UMOV UR5, URZ ;  /* 0x000000ff00057c82 */ /* 0x000fe20008000000 */
[----:B------:R-:W-:-:S05]  /*06b0*/  UMOV UR4, URZ ;  /* 0x000000ff00047c82 */ /* 0x000fca0008000000 */
.L_x_14:
[----:B0-----:R-:W-:Y:S02]  /*06c0*/  IMAD.U32 R14, RZ, RZ, UR8 ;  /* 0x00000008ff0e7e24 */ /* 0x001fe4000f8e00ff */
[----:B------:R-:W-:-:S05]  /*06d0*/  IMAD.U32 R15, RZ, RZ, UR9 ;  /* 0x00000009ff0f7e24 */ /* 0x000fca000f8e00ff */
[----:B------:R-:W2:Y:S01]  /*06e0*/  LDG.E.CONSTANT R2, desc[UR6][R14.64] ;  /* 0x000000060e027981 */ /* 0x000ea2000c1e9900 */
[----:B------:R-:W-:Y:S02]  /*06f0*/  UIADD3 UR8, UP0, UPT, UR8, 0x4, URZ ;  /* 0x0000000408087890 */ /* 0x000fe4000ff1e0ff */
[----:B------:R-:W-:Y:S02]  /*0700*/  UIADD3 UR4, UPT, UPT, UR4, 0x1, URZ ;  /* 0x0000000104047890 */ /* 0x000fe4000fffe0ff */
[----:B------:R-:W-:Y:S02]  /*0710*/  UIADD3.X UR9, UPT, UPT, URZ, UR9, URZ, UP0, !UPT ;  /* 0x00000009ff097290 */ /* 0x000fe400087fe4ff */
[----:B------:R-:W-:Y:S01]  /*0720*/  UISETP.NE.AND UP0, UPT, UR4, 0x6, UPT ;  /* 0x000000060400788c */ /* 0x000fe2000bf05270 */
[----:B--2---:R-:W-:-:S03]  /*0730*/  IMAD.WIDE.U32 R2, R2, R19, RZ ;  /* 0x0000001302027225 */ /* 0x004fc600078e00ff */
[----:B------:R-:W-:-:S04]  /*0740*/  IADD3 R11, P0, PT, R2, R12, RZ ;  /* 0x0000000c020b7210 */ /* 0x000fc80007f1e0ff */
[----:B------:R-:W-:Y:S01]  /*0750*/  IADD3.X R12, PT, PT, R3, UR5, RZ, P0, !PT ;  /* 0x00000005030c7c10 */ /* 0x000fe200087fe4ff */
[----:B------:R0:W-:Y:S02]  /*0760*/  STL [R0], R11 ;  /* 0x0000000b00007387 */ /* 0x0001e40000100800 */
[----:B0-----:R-:W-:Y:S01]  /*0770*/  VIADD R0, R0, 0x4 ;  /* 0x0000000400007836 */ /* 0x001fe20000000000 */
[----:B------:R-:W-:Y:S06]  /*0780*/  BRA.U UP0, `(.L_x_14) ;  /* 0xfffffffd00cc7547 */ /* 0x000fec000b83ffff */
[----:B------:R-:W-:Y:S01]  /*0790*/  SHF.R.U32.HI R4, RZ, 0x17, R5 ;  /* 0x00000017ff047819 */ /* 0x000fe20000011605 */
[----:B------:R0:W-:Y:S03]  /*07a0*/  STL [R1+0x18], R12 ;  /* 0x0000180c01007387 */ /* 0x0001e60000100800 */
[C---:B------:R-:W-:Y:S02]  /*07b0*/  LOP3.LUT R0, R4.reuse, 0xe0, RZ, 0xc0, !PT ;  /* 0x000000e004007812 */ /* 0x040fe400078ec0ff */
[----:B------:R-:W-:-:S03]  /*07c0*/  LOP3.LUT P0, RZ, R4, 0x1f, RZ, 0xc0, !PT ;  /* 0x0000001f04ff7812 */ /* 0x000fc6000780c0ff */
[----:B------:R-:W-:-:S05]  /*07d0*/  VIADD R0, R0, 0xffffff80 ;  /* 0xffffff8000007836 */ /* 0x000fca0000000000 */
[----:B------:R-:W-:-:S05]  /*07e0*/  SHF.R.U32.HI R0, RZ, 0x5, R0 ;  /* 0x00000005ff007819 */ /* 0x000fca0000011600 */
[----:B------:R-:W-:-:S05]  /*07f0*/  IMAD R11, R0, -0x4, R1 ;  /* 0xfffffffc000b7824 */ /* 0x000fca00078e0201 */
[----:B------:R-:W2:Y:S04]  /*0800*/  LDL R0, [R11+0x18] ;  /* 0x000018000b007983 */ /* 0x000ea80000100800 */
[----:B------:R-:W2:Y:S04]  /*0810*/  LDL R3, [R11+0x14] ;  /* 0x000014000b037983 */ /* 0x000ea80000100800 */
[----:B------:R-:W3:Y:S01]  /*0820*/  @P0 LDL R2, [R11+0x10] ;  /* 0x000010000b020983 */ /* 0x000ee20000100800 */
[----:B------:R-:W-:Y:S01]  /*0830*/  LOP3.LUT R4, R4, 0x1f, RZ, 0xc0, !PT ;  /* 0x0000001f04047812 */ /* 0x000fe200078ec0ff */
[----:B------:R-:W-:Y:S01]  /*0840*/  UMOV UR4, 0x54442d19 ;  /* 0x54442d1900047882 */ /* 0x000fe20000000000 */
[----:B------:R-:W-:-:S02]  /*0850*/  UMOV UR5, 0x3bf921fb ;  /* 0x3bf921fb00057882 */ /* 0x000fc40000000000 */
[-C--:B--2---:R-:W-:Y:S02]  /*0860*/  @P0 SHF.L.W.U32.HI R0, R3, R4.reuse, R0 ;  /* 0x0000000403000219 */ /* 0x084fe40000010e00 */
[----:B---3--:R-:W-:Y:S02]  /*0870*/  @P0 SHF.L.W.U32.HI R3, R2, R4, R3 ;  /* 0x0000000402030219 */ /* 0x008fe40000010e03 */
[----:B------:R-:W-:Y:S02]  /*0880*/  ISETP.GE.AND P0, PT, R5, RZ, PT ;  /* 0x000000ff0500720c */ /* 0x000fe40003f06270 */
[C---:B------:R-:W-:Y:S02]  /*0890*/  SHF.L.W.U32.HI R2, R3.reuse, 0x2, R0 ;  /* 0x0000000203027819 */ /* 0x040fe40000010e00 */
[----:B------:R-:W-:Y:S02]  /*08a0*/  SHF.L.U32 R3, R3, 0x2, RZ ;  /* 0x0000000203037819 */ /* 0x000fe400000006ff */
[----:B------:R-:W-:-:S04]  /*08b0*/  SHF.R.S32.HI R4, RZ, 0x1f, R2 ;  /* 0x0000001fff047819 */ /* 0x000fc80000011402 */
[C---:B------:R-:W-:Y:S02]  /*08c0*/  LOP3.LUT R14, R4.reuse, R3, RZ, 0x3c, !PT ;  /* 0x00000003040e7212 */ /* 0x040fe400078e3cff */
[----:B------:R-:W-:Y:S02]  /*08d0*/  LOP3.LUT R15, R4, R2, RZ, 0x3c, !PT ;  /* 0x00000002040f7212 */ /* 0x000fe400078e3cff */
[----:B------:R-:W-:Y:S02]  /*08e0*/  SHF.R.U32.HI R3, RZ, 0x1e, R0 ;  /* 0x0000001eff037819 */ /* 0x000fe40000011600 */
[C---:B------:R-:W-:Y:S02]  /*08f0*/  LOP3.LUT R4, R2.reuse, R5, RZ, 0x3c, !PT ;  /* 0x0000000502047212 */ /* 0x040fe400078e3cff */
[----:B------:R-:W1:Y:S01]  /*0900*/  I2F.F64.S64 R14, R14 ;  /* 0x0000000e000e7312 */ /* 0x000e620000301c00 */
[----:B------:R-:W-:Y:S02]  /*0910*/  LEA.HI R0, R2, R3, RZ, 0x1 ;  /* 0x0000000302007211 */ /* 0x000fe400078f08ff */
[----:B------:R-:W-:-:S03]  /*0920*/  ISETP.GE.AND P1, PT, R4, RZ, PT ;  /* 0x000000ff0400720c */ /* 0x000fc60003f26270 */
[----:B------:R-:W-:-:S04]  /*0930*/  IMAD.MOV R2, RZ, RZ, -R0 ;  /* 0x000000ffff027224 */ /* 0x000fc800078e0a00 */
[----:B------:R-:W-:Y:S01]  /*0940*/  @!P0 IMAD.MOV.U32 R0, RZ, RZ, R2 ;  /* 0x000000ffff008224 */ /* 0x000fe200078e0002 */
[----:B-1----:R-:W-:-:S10]  /*0950*/  DMUL R20, R14, UR4 ;  /* 0x000000040e147c28 */ /* 0x002fd40008000000 */
[----:B------:R-:W1:Y:S02]  /*0960*/  F2F.F32.F64 R20, R20 ;  /* 0x0000001400147310 */ /* 0x000e640000301000 */
[----:B01----:R-:W-:-:S07]  /*0970*/  FSEL R2, -R20, R20, !P1 ;  /* 0x0000001414027208 */ /* 0x003fce0004800100 */
.L_x_13:
[----:B------:R-:W-:Y:S05]  /*0980*/  BSYNC.RECONVERGENT B0 ;  /* 0x0000000000007941 */ /* 0x000fea0003800200 */
.L_x_12:
[----:B------:R-:W-:Y:S02]  /*0990*/  IMAD.MOV.U32 R11, RZ, RZ, 0x37cbac00 ;  /* 0x37cbac00ff0b7424 */ /* 0x000fe400078e00ff */
[----:B------:R-:W-:Y:S01]  /*09a0*/  FMUL R3, R2, R2 ;  /* 0x0000000202037220 */ /* 0x000fe20000400000 */
[----:B------:R-:W-:Y:S01]  /*09b0*/  LOP3.LUT R12, R0, 0x1, RZ, 0xc0, !PT ;  /* 0x00000001000c7812 */ /* 0x000fe200078ec0ff */
[----:B------:R-:W-:Y:S01]  /*09c0*/  IMAD.MOV.U32 R16, RZ, RZ, 0x3c0885e4 ;  /* 0x3c0885e4ff107424 */ /* 0x000fe200078e00ff */
[----:B------:R-:W-:Y:S01]  /*09d0*/  BSSY.RECONVERGENT B0, `(.L_x_15) ;  /* 0x0000048000007945 */ /* 0x000fe20003800200 */
[----:B------:R-:W-:Y:S01]  /*09e0*/  FFMA R4, R3, R11, -0.0013887860113754868507 ;  /* 0xbab607ed03047423 */ /* 0x000fe2000000000b */
[----:B------:R-:W-:Y:S01]  /*09f0*/  ISETP.NE.U32.AND P0, PT, R12, 0x1, PT ;  /* 0x000000010c00780c */ /* 0x000fe20003f05070 */
[----:B------:R-:W-:Y:S02]  /*0a00*/  VIADD R0, R0, 0x1 ;  /* 0x0000000100007836 */ /* 0x000fe40000000000 */
[----:B------:R-:W-:Y:S01]  /*0a10*/  IMAD.MOV.U32 R12, RZ, RZ, 0x3e2aaaa8 ;  /* 0x3e2aaaa8ff0c7424 */ /* 0x000fe200078e00ff */
[----:B------:R-:W-:-:S02]  /*0a20*/  FSEL R4, R4, -0.00019574658654164522886, P0 ;  /* 0xb94d415304047808 */ /* 0x000fc40000000000 */
[----:B------:R-:W-:Y:S02]  /*0a30*/  FSEL R14, R16, 0.041666727513074874878, !P0 ;  /* 0x3d2aaabb100e7808 */ /* 0x000fe40004000000 */
[----:B------:R-:W-:Y:S02]  /*0a40*/  LOP3.LUT P1, RZ, R0, 0x2, RZ, 0xc0, !PT ;  /* 0x0000000200ff7812 */ /* 0x000fe4000782c0ff */
[----:B------:R-:W-:Y:S01]  /*0a50*/  FSEL R0, R2, 1, !P0 ;  /* 0x3f80000002007808 */ /* 0x000fe20004000000 */
[----:B------:R-:W-:Y:S01]  /*0a60*/  FFMA R4, R3, R4, R14 ;  /* 0x0000000403047223 */ /* 0x000fe2000000000e */
[----:B------:R-:W-:Y:S02]  /*0a70*/  FSEL R19, -R12, -0.4999999701976776123, !P0 ;  /* 0xbeffffff0c137808 */ /* 0x000fe40004000100 */
[----:B------:R-:W-:Y:S01]  /*0a80*/  FSETP.GE.AND P0, PT, |R5|, 105615, PT ;  /* 0x47ce47800500780b */ /* 0x000fe20003f06200 */
[C---:B------:R-:W-:Y:S02]  /*0a90*/  FFMA R15, R3.reuse, R0, RZ ;  /* 0x00000000030f7223 */ /* 0x040fe400000000ff */
[----:B------:R-:W-:-:S04]  /*0aa0*/  FFMA R4, R3, R4, R19 ;  /* 0x0000000403047223 */ /* 0x000fc80000000013 */
[----:B------:R-:W-:-:S04]  /*0ab0*/  FFMA R20, R15, R4, R0 ;  /* 0x000000040f147223 */ /* 0x000fc80000000000 */
[----:B------:R-:W-:Y:S02]  /*0ac0*/  @P1 FADD R20, RZ, -R20 ;  /* 0x80000014ff141221 */ /* 0x000fe40000000000 */
[----:B------:R-:W-:Y:S05]  /*0ad0*/  @!P0 BRA `(.L_x_16) ;  /* 0x0000000000dc8947 */ /* 0x000fea0003800000 */
[----:B------:R-:W-:-:S13]  /*0ae0*/  FSETP.NEU.AND P0, PT, |R5|, +INF , PT ;  /* 0x7f8000000500780b */ /* 0x000fda0003f0d200 */
[----:B------:R-:W-:Y:S01]  /*0af0*/  @!P0 FMUL R18, RZ, R5 ;  /* 0x00000005ff128220 */ /* 0x000fe20000400000 */
[----:B------:R-:W-:Y:S01]  /*0b00*/  @!P0 IMAD.MOV.U32 R17, RZ, RZ, RZ ;  /* 0x000000ffff118224 */ /* 0x000fe200078e00ff */
[----:B------:R-:W-:Y:S06]  /*0b10*/  @!P0 BRA `(.L_x_16) ;  /* 0x0000000000cc8947 */ /* 0x000fec0003800000 */
[----:B------:R-:W-:Y:S01]  /*0b20*/  SHF.L.U32 R2, R5, 0x8, RZ ;  /* 0x0000000805027819 */ /* 0x000fe200000006ff */
[----:B------:R-:W-:Y:S01]  /*0b30*/  IMAD.MOV.U32 R14, RZ, RZ, RZ ;  /* 0x000000ffff0e7224 */ /* 0x000fe200078e00ff */
[----:B------:R-:W0:Y:S01]  /*0b40*/  LDCU.64 UR8, c[0x4][URZ] ;  /* 0x01000000ff0877ac */ /* 0x000e220008000a00 */
[----:B------:R-:W-:Y:S01]  /*0b50*/  IMAD.MOV.U32 R0, RZ, RZ, R1 ;  /* 0x000000ffff007224 */ /* 0x000fe200078e0001 */
[----:B------:R-:W-:Y:S01]  /*0b60*/  LOP3.LUT R17, R2, 0x80000000, RZ, 0xfc, !PT ;  /* 0x8000000002117812 */ /* 0x000fe200078efcff */
[----:B------:R-:W-:Y:S01]  /*0b70*/  UMOV UR5, URZ ;  /* 0x000000ff00057c82 */ /* 0x000fe20008000000 */
[----:B------:R-:W-:-:S05]  /*0b80*/  UMOV UR4, URZ ;  /* 0x000000ff00047c82 */ /* 0x000fca0008000000 */
.L_x_17:
        /* <DEDUP_REMOVED lines=25> */
[----:B------:R-:W-:Y:S01]  /*0d20*/  UMOV UR5, 0x3bf921fb ;  /* 0x3bf921fb00057882 */ /* 0x000fe20000000000 */
[----:B------:R-:W-:-:S02]  /*0d30*/  ISETP.GE.AND P1, PT, R5, RZ, PT ;  /* 0x000000ff0500720c */ /* 0x000fc40003f26270 */
[-C--:B--2---:R-:W-:Y:S02]  /*0d40*/  @P0 SHF.L.W.U32.HI R0, R3, R4.reuse, R0 ;  /* 0x0000000403000219 */ /* 0x084fe40000010e00 */
[----:B---3--:R-:W-:Y:S02]  /*0d50*/  @P0 SHF.L.W.U32.HI R3, R2, R4, R3 ;  /* 0x0000000402030219 */ /* 0x008fe40000010e03 */
[--C-:B------:R-:W-:Y:S02]  /*0d60*/  SHF.R.U32.HI R17, RZ, 0x1e, R0.reuse ;  /* 0x0000001eff117819 */ /* 0x100fe40000011600 */
[C---:B------:R-:W-:Y:S01]  /*0d70*/  SHF.L.W.U32.HI R2, R3.reuse, 0x2, R0 ;  /* 0x0000000203027819 */ /* 0x040fe20000010e00 */
[----:B------:R-:W-:-:S03]  /*0d80*/  IMAD.SHL.U32 R3, R3, 0x4, RZ ;  /* 0x0000000403037824 */ /* 0x000fc600078e00ff */
[----:B------:R-:W-:Y:S02]  /*0d90*/  SHF.R.S32.HI R4, RZ, 0x1f, R2 ;  /* 0x0000001fff047819 */ /* 0x000fe40000011402 */
[----:B------:R-:W-:Y:S02]  /*0da0*/  LEA.HI R17, R2, R17, RZ, 0x1 ;  /* 0x0000001102117211 */ /* 0x000fe400078f08ff */
[C---:B------:R-:W-:Y:S02]  /*0db0*/  LOP3.LUT R18, R4.reuse, R3, RZ, 0x3c, !PT ;  /* 0x0000000304127212 */ /* 0x040fe400078e3cff */
[----:B------:R-:W-:Y:S02]  /*0dc0*/  LOP3.LUT R19, R4, R2, RZ, 0x3c, !PT ;  /* 0x0000000204137212 */ /* 0x000fe400078e3cff */
[----:B------:R-:W-:Y:S02]  /*0dd0*/  LOP3.LUT R5, R2, R5, RZ, 0x3c, !PT ;  /* 0x0000000502057212 */ /* 0x000fe400078e3cff */
[----:B------:R-:W-:-:S02]  /*0de0*/  IADD3 R0, PT, PT, -R17, RZ, RZ ;  /* 0x000000ff11007210 */ /* 0x000fc40007ffe1ff */
[----:B------:R-:W0:Y:S01]  /*0df0*/  I2F.F64.S64 R18, R18 ;  /* 0x0000001200127312 */ /* 0x000e220000301c00 */
[----:B------:R-:W-:Y:S02]  /*0e00*/  ISETP.GE.AND P0, PT, R5, RZ, PT ;  /* 0x000000ff0500720c */ /* 0x000fe40003f06270 */
[----:B------:R-:W-:Y:S01]  /*0e10*/  @!P1 IMAD.MOV.U32 R17, RZ, RZ, R0 ;  /* 0x000000ffff119224 */ /* 0x000fe200078e0000 */
[----:B0-----:R-:W-:-:S10]  /*0e20*/  DMUL R14, R18, UR4 ;  /* 0x00000004120e7c28 */ /* 0x001fd40008000000 */
[----:B------:R-:W0:Y:S02]  /*0e30*/  F2F.F32.F64 R14, R14 ;  /* 0x0000000e000e7310 */ /* 0x000e240000301000 */
[----:B0-----:R-:W-:-:S07]  /*0e40*/  FSEL R18, -R14, R14, !P0 ;  /* 0x0000000e0e127208 */ /* 0x001fce0004000100 */
.L_x_16:
[----:B------:R-:W-:Y:S05]  /*0e50*/  BSYNC.RECONVERGENT B0 ;  /* 0x0000000000007941 */ /* 0x000fea0003800200 */
.L_x_15:
[----:B------:R-:W-:Y:S01]  /*0e60*/  FMUL R13, R13, -UR10 ;  /* 0x8000000a0d0d7c20 */ /* 0x000fe20008400000 */
[----:B------:R-:W-:Y:S01]  /*0e70*/  FMUL R2, R18, R18 ;  /* 0x0000001212027220 */ /* 0x000fe20000400000 */
[----:B------:R-:W-:Y:S01]  /*0e80*/  LOP3.LUT R3, R17, 0x1, RZ, 0xc0, !PT ;  /* 0x0000000111037812 */ /* 0x000fe200078ec0ff */
[----:B------:R-:W-:Y:S02]  /*0e90*/  IMAD.MOV.U32 R14, RZ, RZ, 0x3d2aaabb ;  /* 0x3d2aaabbff0e7424 */ /* 0x000fe400078e00ff */
[----:B------:R-:W-:Y:S01]  /*0ea0*/  FMUL R4, R13, 0.63661974668502807617 ;  /* 0x3f22f9830d047820 */ /* 0x000fe20000400000 */
[----:B------:R-:W-:Y:S01]  /*0eb0*/  FFMA R0, R2, R11, -0.0013887860113754868507 ;  /* 0xbab607ed02007423 */ /* 0x000fe2000000000b */
[----:B------:R-:W-:Y:S01]  /*0ec0*/  ISETP.NE.U32.AND P0, PT, R3, 0x1, PT ;  /* 0x000000010300780c */ /* 0x000fe20003f05070 */
[----:B------:R-:W-:Y:S01]  /*0ed0*/  IMAD.MOV.U32 R15, RZ, RZ, 0x3effffff ;  /* 0x3effffffff0f7424 */ /* 0x000fe200078e00ff */
[----:B------:R-:W-:Y:S01]  /*0ee0*/  LOP3.LUT P1, RZ, R17, 0x2, RZ, 0xc0, !PT ;  /* 0x0000000211ff7812 */ /* 0x000fe2000782c0ff */
[----:B------:R-:W-:Y:S01]  /*0ef0*/  BSSY.RECONVERGENT B0, `(.L_x_18) ;  /* 0x000004e000007945 */ /* 0x000fe20003800200 */
[----:B------:R-:W0:Y:S01]  /*0f00*/  F2I.NTZ R4, R4 ;  /* 0x0000000400047305 */ /* 0x000e220000203100 */
[----:B------:R-:W-:-:S02]  /*0f10*/  FSEL R3, R0, -0.00019574658654164522886, !P0 ;  /* 0xb94d415300037808 */ /* 0x000fc40004000000 */
[----:B------:R-:W-:Y:S02]  /*0f20*/  FSEL R5, R14, 0.0083327032625675201416, !P0 ;  /* 0x3c0885e40e057808 */ /* 0x000fe40004000000 */
[----:B------:R-:W-:Y:S02]  /*0f30*/  FSEL R22, -R15, -0.16666662693023681641, !P0 ;  /* 0xbe2aaaa80f167808 */ /* 0x000fe40004000100 */
[----:B------:R-:W-:Y:S01]  /*0f40*/  FSEL R0, R18, 1, P0 ;  /* 0x3f80000012007808 */ /* 0x000fe20000000000 */
[----:B------:R-:W-:Y:S01]  /*0f50*/  FFMA R3, R2, R3, R5 ;  /* 0x0000000302037223 */ /* 0x000fe20000000005 */
[----:B------:R-:W-:-:S03]  /*0f60*/  FSETP.GE.AND P0, PT, |R13|, 105615, PT ;  /* 0x47ce47800d00780b */ /* 0x000fc60003f06200 */
[C---:B------:R-:W-:Y:S01]  /*0f70*/  FFMA R22, R2.reuse, R3, R22 ;  /* 0x0000000302167223 */ /* 0x040fe20000000016 */
[----:B------:R-:W-:Y:S01]  /*0f80*/  FFMA R3, R2, R0, RZ ;  /* 0x0000000002037223 */ /* 0x000fe200000000ff */
[----:B0-----:R-:W-:-:S03]  /*0f90*/  I2FP.F32.S32 R2, R4 ;  /* 0x0000000400027245 */ /* 0x001fc60000201400 */
[----:B------:R-:W-:Y:S02]  /*0fa0*/  FFMA R0, R3, R22, R0 ;  /* 0x0000001603007223 */ /* 0x000fe40000000000 */
[C---:B------:R-:W-:Y:S02]  /*0fb0*/  FFMA R3, R2.reuse, -1.5707962512969970703, R13 ;  /* 0xbfc90fda02037823 */ /* 0x040fe4000000000d */
[----:B------:R-:W-:Y:S02]  /*0fc0*/  @P1 FADD R0, RZ, -R0 ;  /* 0x80000000ff001221 */ /* 0x000fe40000000000 */
[----:B------:R-:W-:Y:S02]  /*0fd0*/  FFMA R17, R2, -7.5497894158615963534e-08, R3 ;  /* 0xb3a2216802117823 */ /* 0x000fe40000000003 */
[-C--:B-----5:R-:W-:Y:S01]  /*0fe0*/  FMUL R3, R9, R0.reuse ;  /* 0x0000000009037220 */ /* 0x0a0fe20000400000 */
[----:B------:R-:W-:Y:S01]  /*0ff0*/  FMUL R0, R8, R0 ;  /* 0x0000000008007220 */ /* 0x000fe20000400000 */
[----:B------:R-:W-:-:S02]  /*1000*/  FFMA R17, R2, -5.3903029534742383927e-15, R17 ;  /* 0xa7c234c502117823 */ /* 0x000fc40000000011 */
[-C--:B------:R-:W-:Y:S01]  /*1010*/  FFMA R8, R8, R20.reuse, -R3 ;  /* 0x0000001408087223 */ /* 0x080fe20000000803 */
[----:B------:R-:W-:Y:S01]  /*1020*/  FFMA R9, R9, R20, R0 ;  /* 0x0000001409097223 */ /* 0x000fe20000000000 */
[----:B------:R-:W-:Y:S02]  /*1030*/  IMAD.MOV.U32 R20, RZ, RZ, R4 ;  /* 0x000000ffff147224 */ /* 0x000fe400078e0004 */
[----:B------:R-:W-:Y:S01]  /*1040*/  IMAD.MOV.U32 R0, RZ, RZ, R17 ;  /* 0x000000ffff007224 */ /* 0x000fe200078e0011 */
[----:B------:R-:W-:Y:S06]  /*1050*/  @!P0 BRA `(.L_x_19) ;  /* 0x0000000000dc8947 */ /* 0x000fec0003800000 */
[----:B------:R-:W-:-:S13]  /*1060*/  FSETP.NEU.AND P0, PT, |R13|, +INF , PT ;  /* 0x7f8000000d00780b */ /* 0x000fda0003f0d200 */
[----:B------:R-:W-:Y:S01]  /*1070*/  @!P0 FMUL R0, RZ, R13 ;  /* 0x0000000dff008220 */ /* 0x000fe20000400000 */
[----:B------:R-:W-:Y:S01]  /*1080*/  @!P0 IMAD.MOV.U32 R4, RZ, RZ, RZ ;  /* 0x000000ffff048224 */ /* 0x000fe200078e00ff */
[----:B------:R-:W-:Y:S06]  /*1090*/  @!P0 BRA `(.L_x_19) ;  /* 0x0000000000cc8947 */ /* 0x000fec0003800000 */
[----:B------:R-:W-:Y:S01]  /*10a0*/  IMAD.SHL.U32 R2, R13, 0x100, RZ ;  /* 0x000001000d027824 */ /* 0x000fe200078e00ff */
[----:B------:R-:W-:Y:S01]  /*10b0*/  MOV R18, RZ ;  /* 0x000000ff00127202 */ /* 0x000fe20000000f00 */
[----:B------:R-:W-:Y:S01]  /*10c0*/  IMAD.MOV.U32 R0, RZ, RZ, R1 ;  /* 0x000000ffff007224 */ /* 0x000fe200078e0001 */
[----:B------:R-:W0:Y:S02]  /*10d0*/  LDCU.64 UR8, c[0x4][URZ] ;  /* 0x01000000ff0877ac */ /* 0x000e240008000a00 */
[----:B------:R-:W-:Y:S01]  /*10e0*/  LOP3.LUT R21, R2, 0x80000000, RZ, 0xfc, !PT ;  /* 0x8000000002157812 */ /* 0x000fe200078efcff */
[----:B------:R-:W-:Y:S01]  /*10f0*/  UMOV UR5, URZ ;  /* 0x000000ff00057c82 */ /* 0x000fe20008000000 */
[----:B------:R-:W-:-:S05]  /*1100*/  UMOV UR4, URZ ;  /* 0x000000ff00047c82 */ /* 0x000fca0008000000 */
.L_x_20:
        /* <DEDUP_REMOVED lines=29> */
[C---:B------:R-:W-:Y:S01]  /*12e0*/  SHF.L.W.U32.HI R4, R3.reuse, 0x2, R0 ;  /* 0x0000000203047819 */ /* 0x040fe20000010e00 */
[----:B------:R-:W-:-:S03]  /*12f0*/  IMAD.SHL.U32 R3, R3, 0x4, RZ ;  /* 0x0000000403037824 */ /* 0x000fc600078e00ff */
[----:B------:R-:W-:-:S04]  /*1300*/  SHF.R.S32.HI R5, RZ, 0x1f, R4 ;  /* 0x0000001fff057819 */ /* 0x000fc80000011404 */
[C---:B------:R-:W-:Y:S02]  /*1310*/  LOP3.LUT R2, R5.reuse, R3, RZ, 0x3c, !PT ;  /* 0x0000000305027212 */ /* 0x040fe400078e3cff */
[----:B------:R-:W-:Y:S02]  /*1320*/  LOP3.LUT R3, R5, R4, RZ, 0x3c, !PT ;  /* 0x0000000405037212 */ /* 0x000fe400078e3cff */
[----:B------:R-:W-:Y:S02]  /*1330*/  SHF.R.U32.HI R5, RZ, 0x1e, R0 ;  /* 0x0000001eff057819 */ /* 0x000fe40000011600 */
[C---:B------:R-:W-:Y:S02]  /*1340*/  LOP3.LUT R0, R4.reuse, R13, RZ, 0x3c, !PT ;  /* 0x0000000d04007212 */ /* 0x040fe400078e3cff */
[----:B------:R-:W0:Y:S01]  /*1350*/  I2F.F64.S64 R2, R2 ;  /* 0x0000000200027312 */ /* 0x000e220000301c00 */
[----:B------:R-:W-:Y:S02]  /*1360*/  LEA.HI R4, R4, R5, RZ, 0x1 ;  /* 0x0000000504047211 */ /* 0x000fe400078f08ff */
[----:B------:R-:W-:-:S02]  /*1370*/  ISETP.GE.AND P1, PT, R0, RZ, PT ;  /* 0x000000ff0000720c */ /* 0x000fc40003f26270 */
[----:B------:R-:W-:-:S05]  /*1380*/  IADD3 R0, PT, PT, -R4, RZ, RZ ;  /* 0x000000ff04007210 */ /* 0x000fca0007ffe1ff */
[----:B------:R-:W-:Y:S01]  /*1390*/  @!P0 IMAD.MOV.U32 R4, RZ, RZ, R0 ;  /* 0x000000ffff048224 */ /* 0x000fe200078e0000 */
[----:B0-----:R-:W-:-:S10]  /*13a0*/  DMUL R18, R2, UR4 ;  /* 0x0000000402127c28 */ /* 0x001fd40008000000 */
[----:B------:R-:W0:Y:S02]  /*13b0*/  F2F.F32.F64 R18, R18 ;  /* 0x0000001200127310 */ /* 0x000e240000301000 */
[----:B0-----:R-:W-:-:S07]  /*13c0*/  FSEL R0, -R18, R18, !P1 ;  /* 0x0000001212007208 */ /* 0x001fce0004800100 */
.L_x_19:
[----:B------:R-:W-:Y:S05]  /*13d0*/  BSYNC.RECONVERGENT B0 ;  /* 0x0000000000007941 */ /* 0x000fea0003800200 */
.L_x_18:
[----:B------:R-:W-:Y:S01]  /*13e0*/  LOP3.LUT R3, R4, 0x1, RZ, 0xc0, !PT ;  /* 0x0000000104037812 */ /* 0x000fe200078ec0ff */
[----:B------:R-:W-:Y:S01]  /*13f0*/  FMUL R2, R0, R0 ;  /* 0x0000000000027220 */ /* 0x000fe20000400000 */
[----:B------:R-:W-:Y:S01]  /*1400*/  VIADD R4, R4, 0x1 ;  /* 0x0000000104047836 */ /* 0x000fe20000000000 */
[----:B------:R-:W-:Y:S01]  /*1410*/  BSSY.RECONVERGENT B0, `(.L_x_21) ;  /* 0x0000046000007945 */ /* 0x000fe20003800200 */
[----:B------:R-:W-:Y:S01]  /*1420*/  ISETP.NE.U32.AND P0, PT, R3, 0x1, PT ;  /* 0x000000010300780c */ /* 0x000fe20003f05070 */
[----:B------:R-:W-:Y:S02]  /*1430*/  FFMA R3, R2, R11, -0.0013887860113754868507 ;  /* 0xbab607ed02037423 */ /* 0x000fe4000000000b */
[----:B------:R-:W-:Y:S02]  /*1440*/  LOP3.LUT P1, RZ, R4, 0x2, RZ, 0xc0, !PT ;  /* 0x0000000204ff7812 */ /* 0x000fe4000782c0ff */
[----:B------:R-:W-:Y:S02]  /*1450*/  FSEL R5, R16, 0.041666727513074874878, !P0 ;  /* 0x3d2aaabb10057808 */ /* 0x000fe40004000000 */
[----:B------:R-:W-:-:S02]  /*1460*/  FSEL R3, R3, -0.00019574658654164522886, P0 ;  /* 0xb94d415303037808 */ /* 0x000fc40000000000 */
[----:B------:R-:W-:Y:S02]  /*1470*/  FSEL R0, R0, 1, !P0 ;  /* 0x3f80000000007808 */ /* 0x000fe40004000000 */
[----:B------:R-:W-:Y:S01]  /*1480*/  FSEL R12, -R12, -0.4999999701976776123, !P0 ;  /* 0xbeffffff0c0c7808 */ /* 0x000fe20004000100 */
[C---:B------:R-:W-:Y:S01]  /*1490*/  FFMA R3, R2.reuse, R3, R5 ;  /* 0x0000000302037223 */ /* 0x040fe20000000005 */
        /* <DEDUP_REMOVED lines=17> */
.L_x_23:
[----:B0-----:R-:W-:Y:S01]  /*15b0*/  MOV R16, UR8 ;  /* 0x0000000800107c02 */ /* 0x001fe20008000f00 */
        /* <DEDUP_REMOVED lines=27> */
[----:B---3--:R-:W-:-:S04]  /*1770*/  @P0 SHF.L.W.U32.HI R3, R2, R4, R3 ;  /* 0x0000000402030219 */ /* 0x008fc80000010e03 */
[C---:B------:R-:W-:Y:S01]  /*1780*/  SHF.L.W.U32.HI R2, R3.reuse, 0x2, R0 ;  /* 0x0000000203027819 */ /* 0x040fe20000010e00 */
[----:B------:R-:W-:-:S03]  /*1790*/  IMAD.SHL.U32 R3, R3, 0x4, RZ ;  /* 0x0000000403037824 */ /* 0x000fc600078e00ff */
[----:B------:R-:W-:Y:S02]  /*17a0*/  SHF.R.S32.HI R4, RZ, 0x1f, R2 ;  /* 0x0000001fff047819 */ /* 0x000fe40000011402 */
[----:B------:R-:W-:Y:S02]  /*17b0*/  LOP3.LUT R13, R2, R13, RZ, 0x3c, !PT ;  /* 0x0000000d020d7212 */ /* 0x000fe400078e3cff */
[C---:B------:R-:W-:Y:S02]  /*17c0*/  LOP3.LUT R16, R4.reuse, R3, RZ, 0x3c, !PT ;  /* 0x0000000304107212 */ /* 0x040fe400078e3cff */
[----:B------:R-:W-:Y:S02]  /*17d0*/  LOP3.LUT R17, R4, R2, RZ, 0x3c, !PT ;  /* 0x0000000204117212 */ /* 0x000fe400078e3cff */
[----:B------:R-:W-:Y:S02]  /*17e0*/  SHF.R.U32.HI R3, RZ, 0x1e, R0 ;  /* 0x0000001eff037819 */ /* 0x000fe40000011600 */
[----:B------:R-:W-:-:S02]  /*17f0*/  ISETP.GE.AND P0, PT, R13, RZ, PT ;  /* 0x000000ff0d00720c */ /* 0x000fc40003f06270 */
[----:B------:R-:W1:Y:S01]  /*1800*/  I2F.F64.S64 R16, R16 ;  /* 0x0000001000107312 */ /* 0x000e620000301c00 */
[----:B------:R-:W-:-:S05]  /*1810*/  LEA.HI R20, R2, R3, RZ, 0x1 ;  /* 0x0000000302147211 */ /* 0x000fca00078f08ff */
[----:B------:R-:W-:-:S04]  /*1820*/  IMAD.MOV R0, RZ, RZ, -R20 ;  /* 0x000000ffff007224 */ /* 0x000fc800078e0a14 */
[----:B------:R-:W-:Y:S01]  /*1830*/  @!P1 IMAD.MOV.U32 R20, RZ, RZ, R0 ;  /* 0x000000ffff149224 */ /* 0x000fe200078e0000 */
[----:B-1----:R-:W-:-:S10]  /*1840*/  DMUL R18, R16, UR4 ;  /* 0x0000000410127c28 */ /* 0x002fd40008000000 */
[----:B------:R-:W1:Y:S02]  /*1850*/  F2F.F32.F64 R18, R18 ;  /* 0x0000001200127310 */ /* 0x000e640000301000 */
[----:B01----:R-:W-:-:S07]  /*1860*/  FSEL R17, -R18, R18, !P0 ;  /* 0x0000001212117208 */ /* 0x003fce0004000100 */
.L_x_22:
[----:B------:R-:W-:Y:S05]  /*1870*/  BSYNC.RECONVERGENT B0 ;  /* 0x0000000000007941 */ /* 0x000fea0003800200 */
.L_x_21:
[----:B------:R-:W-:Y:S01]  /*1880*/  FMUL R4, R17, R17 ;  /* 0x0000001111047220 */ /* 0x000fe20000400000 */
[C---:B------:R-:W-:Y:S01]  /*1890*/  LOP3.LUT R0, R20.reuse, 0x1, RZ, 0xc0, !PT ;  /* 0x0000000114007812 */ /* 0x040fe200078ec0ff */
[----:B------:R-:W0:Y:S01]  /*18a0*/  LDC.64 R2, c[0x0][0x388] ;  /* 0x0000e200ff027b82 */ /* 0x000e220000000a00 */
[----:B------:R-:W-:Y:S01]  /*18b0*/  LOP3.LUT P1, RZ, R20, 0x2, RZ, 0xc0, !PT ;  /* 0x0000000214ff7812 */ /* 0x000fe2000782c0ff */
[----:B------:R-:W-:Y:S01]  /*18c0*/  FFMA R11, R4, R11, -0.0013887860113754868507 ;  /* 0xbab607ed040b7423 */ /* 0x000fe2000000000b */
[----:B------:R-:W-:-:S04]  /*18d0*/  ISETP.NE.U32.AND P0, PT, R0, 0x1, PT ;  /* 0x000000010000780c */ /* 0x000fc80003f05070 */
[----:B------:R-:W-:Y:S02]  /*18e0*/  FSEL R13, R14, 0.0083327032625675201416, !P0 ;  /* 0x3c0885e40e0d7808 */ /* 0x000fe40004000000 */
[----:B------:R-:W-:Y:S02]  /*18f0*/  FSEL R11, R11, -0.00019574658654164522886, !P0 ;  /* 0xb94d41530b0b7808 */ /* 0x000fe40004000000 */
[----:B------:R-:W-:Y:S02]  /*1900*/  FSEL R12, -R15, -0.16666662693023681641, !P0 ;  /* 0xbe2aaaa80f0c7808 */ /* 0x000fe40004000100 */
[----:B------:R-:W-:Y:S01]  /*1910*/  FSEL R0, R17, 1, P0 ;  /* 0x3f80000011007808 */ /* 0x000fe20000000000 */
[----:B------:R-:W-:-:S04]  /*1920*/  FFMA R11, R4, R11, R13 ;  /* 0x0000000b040b7223 */ /* 0x000fc8000000000d */
[C---:B------:R-:W-:Y:S01]  /*1930*/  FFMA R12, R4.reuse, R11, R12 ;  /* 0x0000000b040c7223 */ /* 0x040fe2000000000c */
[----:B------:R-:W-:-:S04]  /*1940*/  FFMA R11, R4, R0, RZ ;  /* 0x00000000040b7223 */ /* 0x000fc800000000ff */
[----:B------:R-:W-:Y:S01]  /*1950*/  FFMA R0, R11, R12, R0 ;  /* 0x0000000c0b007223 */ /* 0x000fe20000000000 */
[----:B------:R-:W-:Y:S01]  /*1960*/  FMUL R11, R7, R5 ;  /* 0x00000005070b7220 */ /* 0x000fe20000400000 */
[----:B0-----:R-:W-:-:S04]  /*1970*/  IMAD.WIDE.U32 R2, R10, 0x8, R2 ;  /* 0x000000080a027825 */ /* 0x001fc800078e0002 */
[----:B------:R-:W-:-:S04]  /*1980*/  @P1 FADD R0, RZ, -R0 ;  /* 0x80000000ff001221 */ /* 0x000fc80000000000 */
[-C--:B------:R-:W-:Y:S01]  /*1990*/  FMUL R4, R7, R0.reuse ;  /* 0x0000000007047220 */ /* 0x080fe20000400000 */
[----:B------:R-:W-:-:S03]  /*19a0*/  FFMA R0, R6, R0, -R11 ;  /* 0x0000000006007223 */ /* 0x000fc6000000080b */
[----:B------:R-:W-:Y:S01]  /*19b0*/  FFMA R5, R6, R5, R4 ;  /* 0x0000000506057223 */ /* 0x000fe20000000004 */
[----:B------:R-:W-:-:S03]  /*19c0*/  FADD R9, R9, R0 ;  /* 0x0000000009097221 */ /* 0x000fc60000000000 */
[----:B------:R-:W-:-:S05]  /*19d0*/  FADD R8, R8, R5 ;  /* 0x0000000508087221 */ /* 0x000fca0000000000 */
[----:B------:R-:W-:Y:S01]  /*19e0*/  STG.E.64 desc[UR6][R2.64], R8 ;  /* 0x0000000802007986 */ /* 0x000fe2000c101b06 */
[----:B------:R-:W-:Y:S05]  /*19f0*/  EXIT ;  /* 0x000000000000794d */ /* 0x000fea0003800000 */
        .weak           $__internal_0_$__cuda_sm20_sqrt_rn_f32_slowpath
        .type           $__internal_0_$__cuda_sm20_sqrt_rn_f32_slowpath,@function
        .size           $__internal_0_$__cuda_sm20_sqrt_rn_f32_slowpath,($__internal_1_$__cuda_sm3x_div_rn_noftz_f32_slowpath - $__internal_0_$__cuda_sm20_sqrt_rn_f32_slowpath)
$__internal_0_$__cuda_sm20_sqrt_rn_f32_slowpath:
[----:B------:R-:W-:-:S13]  /*1a00*/  LOP3.LUT P0, RZ, R0, 0x7fffffff, RZ, 0xc0, !PT ;  /* 0x7fffffff00ff7812 */ /* 0x000fda000780c0ff */
[----:B------:R-:W-:Y:S01]  /*1a10*/  @!P0 MOV R4, R0 ;  /* 0x0000000000048202 */ /* 0x000fe20000000f00 */
[----:B------:R-:W-:Y:S06]  /*1a20*/  @!P0 BRA `(.L_x_24) ;  /* 0x0000000000408947 */ /* 0x000fec0003800000 */
[----:B------:R-:W-:-:S13]  /*1a30*/  FSETP.GEU.FTZ.AND P0, PT, R0, RZ, PT ;  /* 0x000000ff0000720b */ /* 0x000fda0003f1e000 */
[----:B------:R-:W-:Y:S01]  /*1a40*/  @!P0 IMAD.MOV.U32 R4, RZ, RZ, 0x7fffffff ;  /* 0x7fffffffff048424 */ /* 0x000fe200078e00ff */
[----:B------:R-:W-:Y:S06]  /*1a50*/  @!P0 BRA `(.L_x_24) ;  /* 0x0000000000348947 */ /* 0x000fec0003800000 */
[----:B------:R-:W-:-:S13]  /*1a60*/  FSETP.GTU.FTZ.AND P0, PT, |R0|, +INF , PT ;  /* 0x7f8000000000780b */ /* 0x000fda0003f1c200 */
[----:B------:R-:W-:Y:S01]  /*1a70*/  @P0 FADD.FTZ R4, R0, 1 ;  /* 0x3f80000000040421 */ /* 0x000fe20000010000 */
[----:B------:R-:W-:Y:S06]  /*1a80*/  @P0 BRA `(.L_x_24) ;  /* 0x0000000000280947 */ /* 0x000fec0003800000 */
[----:B------:R-:W-:-:S13]  /*1a90*/  FSETP.NEU.FTZ.AND P0, PT, |R0|, +INF , PT ;  /* 0x7f8000000000780b */ /* 0x000fda0003f1d200 */
[----:B------:R-:W-:-:S04]  /*1aa0*/  @P0 FFMA R5, R0, 1.84467440737095516160e+19, RZ ;  /* 0x5f80000000050823 */ /* 0x000fc800000000ff */
[----:B------:R-:W0:Y:S02]  /*1ab0*/  @P0 MUFU.RSQ R4, R5 ;  /* 0x0000000500040308 */ /* 0x000e240000001400 */
[----:B0-----:R-:W-:Y:S01]  /*1ac0*/  @P0 FMUL.FTZ R6, R5, R4 ;  /* 0x0000000405060220 */ /* 0x001fe20000410000 */
[----:B------:R-:W-:Y:S01]  /*1ad0*/  @P0 FMUL.FTZ R8, R4, 0.5 ;  /* 0x3f00000004080820 */ /* 0x000fe20000410000 */
[----:B------:R-:W-:Y:S02]  /*1ae0*/  @!P0 IMAD.MOV.U32 R4, RZ, RZ, R0 ;  /* 0x000000ffff048224 */ /* 0x000fe400078e0000 */
[----:B------:R-:W-:-:S04]  /*1af0*/  @P0 FADD.FTZ R7, -R6, -RZ ;  /* 0x800000ff06070221 */ /* 0x000fc80000010100 */
[----:B------:R-:W-:-:S04]  /*1b00*/  @P0 FFMA R7, R6, R7, R5 ;  /* 0x0000000706070223 */ /* 0x000fc80000000005 */
[----:B------:R-:W-:-:S04]  /*1b10*/  @P0 FFMA R7, R7, R8, R6 ;  /* 0x0000000807070223 */ /* 0x000fc80000000006 */
[----:B------:R-:W-:-:S07]  /*1b20*/  @P0 FMUL.FTZ R4, R7, 2.3283064365386962891e-10 ;  /* 0x2f80000007040820 */ /* 0x000fce0000410000 */
.L_x_24:
[----:B------:R-:W-:Y:S02]  /*1b30*/  IMAD.MOV.U32 R0, RZ, RZ, R4 ;  /* 0x000000ffff007224 */ /* 0x000fe400078e0004 */
[----:B------:R-:W-:Y:S02]  /*1b40*/  IMAD.MOV.U32 R4, RZ, RZ, R9 ;  /* 0x000000ffff047224 */ /* 0x000fe400078e0009 */
[----:B------:R-:W-:-:S04]  /*1b50*/  IMAD.MOV.U32 R5, RZ, RZ, 0x0 ;  /* 0x00000000ff057424 */ /* 0x000fc800078e00ff */
[----:B------:R-:W-:Y:S05]  /*1b60*/  RET.REL.NODEC R4 `(_Z22generateSpectrumKernelP6float2S0_jjjff) ;  /* 0xffffffe404247950 */ /* 0x000fea0003c3ffff */
        .weak           $__internal_1_$__cuda_sm3x_div_rn_noftz_f32_slowpath
        .type           $__internal_1_$__cuda_sm3x_div_rn_noftz_f32_slowpath,@function
        .size           $__internal_1_$__cuda_sm3x_div_rn_noftz_f32_slowpath,(.L_x_35 - $__internal_1_$__cuda_sm3x_div_rn_noftz_f32_slowpath)
$__internal_1_$__cuda_sm3x_div_rn_noftz_f32_slowpath:
[----:B------:R-:W0:Y:S08]  /*1b70*/  LDC R0, c[0x0][0x3a0] ;  /* 0x0000e800ff007b82 */ /* 0x000e300000000800 */
[----:B------:R-:W1:Y:S01]  /*1b80*/  LDC R12, c[0x0][0x3a0] ;  /* 0x0000e800ff0c7b82 */ /* 0x000e620000000800 */
[----:B0-----:R-:W-:-:S04]  /*1b90*/  SHF.R.U32.HI R9, RZ, 0x17, R0 ;  /* 0x00000017ff097819 */ /* 0x001fc80000011600 */
[----:B------:R-:W-:-:S05]  /*1ba0*/  LOP3.LUT R11, R9, 0xff, RZ, 0xc0, !PT ;  /* 0x000000ff090b7812 */ /* 0x000fca00078ec0ff */
[----:B------:R-:W-:-:S05]  /*1bb0*/  VIADD R13, R11, 0xffffffff ;  /* 0xffffffff0b0d7836 */ /* 0x000fca0000000000 */
[----:B------:R-:W-:-:S13]  /*1bc0*/  ISETP.GT.U32.AND P0, PT, R13, 0xfd, PT ;  /* 0x000000fd0d00780c */ /* 0x000fda0003f04070 */
[----:B------:R-:W-:Y:S01]  /*1bd0*/  @!P0 MOV R14, RZ ;  /* 0x000000ff000e8202 */ /* 0x000fe20000000f00 */
[----:B-1----:R-:W-:Y:S06]  /*1be0*/  @!P0 BRA `(.L_x_25) ;  /* 0x00000000003c8947 */ /* 0x002fec0003800000 */
[----:B------:R-:W-:-:S13]  /*1bf0*/  FSETP.GTU.FTZ.AND P0, PT, |R0|, +INF , PT ;  /* 0x7f8000000000780b */ /* 0x000fda0003f1c200 */
[----:B------:R-:W-:Y:S05]  /*1c00*/  @P0 BRA `(.L_x_26) ;  /* 0x0000000400280947 */ /* 0x000fea0003800000 */
[----:B------:R-:W-:-:S05]  /*1c10*/  IMAD.MOV.U32 R9, RZ, RZ, 0x40c90fdb ;  /* 0x40c90fdbff097424 */ /* 0x000fca00078e00ff */
[----:B------:R-:W-:-:S13]  /*1c20*/  LOP3.LUT P0, RZ, R12, 0x7fffffff, R9, 0xc8, !PT ;  /* 0x7fffffff0cff7812 */ /* 0x000fda000780c809 */
[----:B------:R-:W-:Y:S05]  /*1c30*/  @!P0 BRA `(.L_x_27) ;  /* 0x0000000400148947 */ /* 0x000fea0003800000 */
[----:B------:R-:W-:Y:S02]  /*1c40*/  FSETP.NEU.FTZ.AND P0, PT, |R0|, +INF , PT ;  /* 0x7f8000000000780b */ /* 0x000fe40003f1d200 */
[----:B------:R-:W-:-:S04]  /*1c50*/  LOP3.LUT P1, RZ, R9, 0x7fffffff, RZ, 0xc0, !PT ;  /* 0x7fffffff09ff7812 */ /* 0x000fc8000782c0ff */
[----:B------:R-:W-:-:S13]  /*1c60*/  PLOP3.LUT P0, PT, P0, P1, PT, 0x2f, 0xf2 ;  /* 0x0000000000f2781c */ /* 0x000fda0000702577 */
[----:B------:R-:W-:Y:S05]  /*1c70*/  @P0 BRA `(.L_x_28) ;  /* 0x0000000000fc0947 */ /* 0x000fea0003800000 */
[----:B------:R-:W-:-:S13]  /*1c80*/  LOP3.LUT P0, RZ, R12, 0x7fffffff, RZ, 0xc0, !PT ;  /* 0x7fffffff0cff7812 */ /* 0x000fda000780c0ff */
[----:B------:R-:W-:Y:S05]  /*1c90*/  @!P0 BRA `(.L_x_29) ;  /* 0x0000000000e88947 */ /* 0x000fea0003800000 */
[----:B------:R-:W-:Y:S01]  /*1ca0*/  ISETP.GE.AND P0, PT, R13, RZ, PT ;  /* 0x000000ff0d00720c */ /* 0x000fe20003f06270 */
[----:B------:R-:W-:-:S12]  /*1cb0*/  IMAD.MOV.U32 R14, RZ, RZ, RZ ;  /* 0x000000ffff0e7224 */ /* 0x000fd800078e00ff */
[----:B------:R-:W-:Y:S01]  /*1cc0*/  @!P0 FFMA R12, R0, 1.84467440737095516160e+19, RZ ;  /* 0x5f800000000c8823 */ /* 0x000fe200000000ff */
[----:B------:R-:W-:-:S07]  /*1cd0*/  @!P0 VIADD R14, R14, 0x40 ;  /* 0x000000400e0e8836 */ /* 0x000fce0000000000 */
.L_x_25:
[----:B------:R-:W-:Y:S01]  /*1ce0*/  LEA R9, R11, 0xc0800000, 0x17 ;  /* 0xc08000000b097811 */ /* 0x000fe200078eb8ff */
[----:B------:R-:W-:Y:S01]  /*1cf0*/  UMOV UR4, 0x40c90fdb ;  /* 0x40c90fdb00047882 */ /* 0x000fe20000000000 */
[----:B------:R-:W-:Y:S01]  /*1d00*/  IADD3 R11, PT, PT, R14, 0x81, -R11 ;  /* 0x000000810e0b7810 */ /* 0x000fe20007ffe80b */
[----:B------:R-:W-:Y:S02]  /*1d10*/  UIADD3 UR4, UPT, UPT, UR4, -0x1000000, URZ ;  /* 0xff00000004047890 */ /* 0x000fe4000fffe0ff */
[----:B------:R-:W-:-:S04]  /*1d20*/  IMAD.IADD R12, R12, 0x1, -R9 ;  /* 0x000000010c0c7824 */ /* 0x000fc800078e0a09 */
[----:B------:R-:W0:Y:S01]  /*1d30*/  MUFU.RCP R0, R12 ;  /* 0x0000000c00007308 */ /* 0x000e220000001000 */
[----:B------:R-:W-:-:S04]  /*1d40*/  FADD.FTZ R9, -R12, -RZ ;  /* 0x800000ff0c097221 */ /* 0x000fc80000010100 */
[----:B0-----:R-:W-:-:S04]  /*1d50*/  FFMA R13, R0, R9, 1 ;  /* 0x3f800000000d7423 */ /* 0x001fc80000000009 */
[----:B------:R-:W-:-:S04]  /*1d60*/  FFMA R0, R0, R13, R0 ;  /* 0x0000000d00007223 */ /* 0x000fc80000000000 */
[----:B------:R-:W-:-:S04]  /*1d70*/  FFMA R13, R0, UR4, RZ ;  /* 0x00000004000d7c23 */ /* 0x000fc800080000ff */
[----:B------:R-:W-:-:S04]  /*1d80*/  FFMA R16, R9, R13, UR4 ;  /* 0x0000000409107e23 */ /* 0x000fc8000800000d */
[----:B------:R-:W-:-:S04]  /*1d90*/  FFMA R13, R0, R16, R13 ;  /* 0x00000010000d7223 */ /* 0x000fc8000000000d */
[----:B------:R-:W-:-:S04]  /*1da0*/  FFMA R16, R9, R13, UR4 ;  /* 0x0000000409107e23 */ /* 0x000fc8000800000d */
[----:B------:R-:W-:-:S05]  /*1db0*/  FFMA R9, R0, R16, R13 ;  /* 0x0000001000097223 */ /* 0x000fca000000000d */
[----:B------:R-:W-:-:S04]  /*1dc0*/  SHF.R.U32.HI R12, RZ, 0x17, R9 ;  /* 0x00000017ff0c7819 */ /* 0x000fc80000011609 */
[----:B------:R-:W-:-:S05]  /*1dd0*/  LOP3.LUT R12, R12, 0xff, RZ, 0xc0, !PT ;  /* 0x000000ff0c0c7812 */ /* 0x000fca00078ec0ff */
[----:B------:R-:W-:-:S04]  /*1de0*/  IMAD.IADD R14, R12, 0x1, R11 ;  /* 0x000000010c0e7824 */ /* 0x000fc800078e020b */
[----:B------:R-:W-:-:S05]  /*1df0*/  VIADD R12, R14, 0xffffffff ;  /* 0xffffffff0e0c7836 */ /* 0x000fca0000000000 */
[----:B------:R-:W-:-:S13]  /*1e00*/  ISETP.GE.U32.AND P0, PT, R12, 0xfe, PT ;  /* 0x000000fe0c00780c */ /* 0x000fda0003f06070 */
[----:B------:R-:W-:Y:S05]  /*1e10*/  @!P0 BRA `(.L_x_30) ;  /* 0x0000000000808947 */ /* 0x000fea0003800000 */
[----:B------:R-:W-:-:S13]  /*1e20*/  ISETP.GT.AND P0, PT, R14, 0xfe, PT ;  /* 0x000000fe0e00780c */ /* 0x000fda0003f04270 */
[----:B------:R-:W-:Y:S05]  /*1e30*/  @P0 BRA `(.L_x_31) ;  /* 0x00000000006c0947 */ /* 0x000fea0003800000 */
[----:B------:R-:W-:-:S13]  /*1e40*/  ISETP.GE.AND P0, PT, R14, 0x1, PT ;  /* 0x000000010e00780c */ /* 0x000fda0003f06270 */
[----:B------:R-:W-:Y:S05]  /*1e50*/  @P0 BRA `(.L_x_32) ;  /* 0x0000000000980947 */ /* 0x000fea0003800000 */
[----:B------:R-:W-:Y:S02]  /*1e60*/  ISETP.GE.AND P0, PT, R14, -0x18, PT ;  /* 0xffffffe80e00780c */ /* 0x000fe40003f06270 */
[----:B------:R-:W-:-:S11]  /*1e70*/  LOP3.LUT R9, R9, 0x80000000, RZ, 0xc0, !PT ;  /* 0x8000000009097812 */ /* 0x000fd600078ec0ff */
[----:B------:R-:W-:Y:S05]  /*1e80*/  @!P0 BRA `(.L_x_32) ;  /* 0x00000000008c8947 */ /* 0x000fea0003800000 */
[-CC-:B------:R-:W-:Y:S01]  /*1e90*/  FFMA.RZ R11, R0, R16.reuse, R13.reuse ;  /* 0x00000010000b7223 */ /* 0x180fe2000000c00d */
[C---:B------:R-:W-:Y:S02]  /*1ea0*/  ISETP.NE.AND P2, PT, R14.reuse, RZ, PT ;  /* 0x000000ff0e00720c */ /* 0x040fe40003f45270 */
[----:B------:R-:W-:Y:S02]  /*1eb0*/  ISETP.NE.AND P1, PT, R14, RZ, PT ;  /* 0x000000ff0e00720c */ /* 0x000fe40003f25270 */
[----:B------:R-:W-:Y:S01]  /*1ec0*/  LOP3.LUT R12, R11, 0x7fffff, RZ, 0xc0, !PT ;  /* 0x007fffff0b0c7812 */ /* 0x000fe200078ec0ff */
[CCC-:B------:R-:W-:Y:S01]  /*1ed0*/  FFMA.RP R11, R0.reuse, R16.reuse, R13.reuse ;  /* 0x00000010000b7223 */ /* 0x1c0fe2000000800d */
[----:B------:R-:W-:Y:S01]  /*1ee0*/  FFMA.RM R0, R0, R16, R13 ;  /* 0x0000001000007223 */ /* 0x000fe2000000400d */
[----:B------:R-:W-:Y:S01]  /*1ef0*/  IADD3 R13, PT, PT, R14, 0x20, RZ ;  /* 0x000000200e0d7810 */ /* 0x000fe20007ffe0ff */
[----:B------:R-:W-:Y:S01]  /*1f00*/  IMAD.MOV R14, RZ, RZ, -R14 ;  /* 0x000000ffff0e7224 */ /* 0x000fe200078e0a0e */
[----:B------:R-:W-:-:S02]  /*1f10*/  LOP3.LUT R12, R12, 0x800000, RZ, 0xfc, !PT ;  /* 0x008000000c0c7812 */ /* 0x000fc400078efcff */
[----:B------:R-:W-:Y:S02]  /*1f20*/  FSETP.NEU.FTZ.AND P0, PT, R11, R0, PT ;  /* 0x000000000b00720b */ /* 0x000fe40003f1d000 */
[----:B------:R-:W-:Y:S02]  /*1f30*/  SHF.L.U32 R13, R12, R13, RZ ;  /* 0x0000000d0c0d7219 */ /* 0x000fe400000006ff */
[----:B------:R-:W-:Y:S02]  /*1f40*/  SEL R11, R14, RZ, P2 ;  /* 0x000000ff0e0b7207 */ /* 0x000fe40001000000 */
[----:B------:R-:W-:Y:S02]  /*1f50*/  ISETP.NE.AND P1, PT, R13, RZ, P1 ;  /* 0x000000ff0d00720c */ /* 0x000fe40000f25270 */
[----:B------:R-:W-:Y:S02]  /*1f60*/  SHF.R.U32.HI R11, RZ, R11, R12 ;  /* 0x0000000bff0b7219 */ /* 0x000fe4000001160c */
[----:B------:R-:W-:-:S02]  /*1f70*/  PLOP3.LUT P0, PT, P0, P1, PT, 0xf8, 0x8f ;  /* 0x00000000008f781c */ /* 0x000fc40000703f70 */
[----:B------:R-:W-:Y:S02]  /*1f80*/  SHF.R.U32.HI R13, RZ, 0x1, R11 ;  /* 0x00000001ff0d7819 */ /* 0x000fe4000001160b */
[----:B------:R-:W-:-:S04]  /*1f90*/  SEL R0, RZ, 0x1, !P0 ;  /* 0x00000001ff007807 */ /* 0x000fc80004000000 */
[----:B------:R-:W-:-:S04]  /*1fa0*/  LOP3.LUT R0, R0, 0x1, R13, 0xf8, !PT ;  /* 0x0000000100007812 */ /* 0x000fc800078ef80d */
[----:B------:R-:W-:-:S05]  /*1fb0*/  LOP3.LUT R0, R0, R11, RZ, 0xc0, !PT ;  /* 0x0000000b00007212 */ /* 0x000fca00078ec0ff */
[----:B------:R-:W-:-:S05]  /*1fc0*/  IMAD.IADD R0, R13, 0x1, R0 ;  /* 0x000000010d007824 */ /* 0x000fca00078e0200 */
[----:B------:R-:W-:Y:S01]  /*1fd0*/  LOP3.LUT R9, R0, R9, RZ, 0xfc, !PT ;  /* 0x0000000900097212 */ /* 0x000fe200078efcff */
[----:B------:R-:W-:Y:S06]  /*1fe0*/  BRA `(.L_x_32) ;  /* 0x0000000000347947 */ /* 0x000fec0003800000 */
.L_x_31:
[----:B------:R-:W-:-:S04]  /*1ff0*/  LOP3.LUT R9, R9, 0x80000000, RZ, 0xc0, !PT ;  /* 0x8000000009097812 */ /* 0x000fc800078ec0ff */
[----:B------:R-:W-:Y:S01]  /*2000*/  LOP3.LUT R9, R9, 0x7f800000, RZ, 0xfc, !PT ;  /* 0x7f80000009097812 */ /* 0x000fe200078efcff */
[----:B------:R-:W-:Y:S06]  /*2010*/  BRA `(.L_x_32) ;  /* 0x0000000000287947 */ /* 0x000fec0003800000 */
.L_x_30:
[----:B------:R-:W-:Y:S01]  /*2020*/  IMAD R9, R11, 0x800000, R9 ;  /* 0x008000000b097824 */ /* 0x000fe200078e0209 */
[----:B------:R-:W-:Y:S06]  /*2030*/  BRA `(.L_x_32) ;  /* 0x0000000000207947 */ /* 0x000fec0003800000 */
.L_x_29:
[----:B------:R-:W-:-:S04]  /*2040*/  LOP3.LUT R9, R12, 0x80000000, R9, 0x48, !PT ;  /* 0x800000000c097812 */ /* 0x000fc800078e4809 */
[----:B------:R-:W-:Y:S01]  /*2050*/  LOP3.LUT R9, R9, 0x7f800000, RZ, 0xfc, !PT ;  /* 0x7f80000009097812 */ /* 0x000fe200078efcff */
[----:B------:R-:W-:Y:S06]  /*2060*/  BRA `(.L_x_32) ;  /* 0x0000000000147947 */ /* 0x000fec0003800000 */
.L_x_28:
[----:B------:R-:W-:Y:S01]  /*2070*/  LOP3.LUT R9, R12, 0x80000000, R9, 0x48, !PT ;  /* 0x800000000c097812 */ /* 0x000fe200078e4809 */
[----:B------:R-:W-:Y:S06]  /*2080*/  BRA `(.L_x_32) ;  /* 0x00000000000c7947 */ /* 0x000fec0003800000 */
.L_x_27:
[----:B------:R-:W0:Y:S01]  /*2090*/  MUFU.RSQ R9, -QNAN ;  /* 0xffc0000000097908 */ /* 0x000e220000001400 */
[----:B------:R-:W-:Y:S05]  /*20a0*/  BRA `(.L_x_32) ;  /* 0x0000000000047947 */ /* 0x000fea0003800000 */
.L_x_26:
[----:B------:R-:W-:-:S07]  /*20b0*/  FADD.FTZ R9, R0, 6.2831854820251464844 ;  /* 0x40c90fdb00097421 */ /* 0x000fce0000010000 */
.L_x_32:
[----:B0-----:R-:W-:Y:S02]  /*20c0*/  IMAD.MOV.U32 R0, RZ, RZ, R9 ;  /* 0x000000ffff007224 */ /* 0x001fe400078e0009 */
[----:B------:R-:W-:-:S04]  /*20d0*/  IMAD.MOV.U32 R9, RZ, RZ, 0x0 ;  /* 0x00000000ff097424 */ /* 0x000fc800078e00ff */
[----:B------:R-:W-:Y:S05]  /*20e0*/  RET.REL.NODEC R8 `(_Z22generateSpectrumKernelP6float2S0_jjjff) ;  /* 0xffffffdc08c47950 */ /* 0x000fea0003c3ffff */
.L_x_33:
        /* <DEDUP_REMOVED lines=9> */
.L_x_35:


//--------------------- .nv.global.init           --------------------------
	.section	.nv.global.init,"aw",@progbits
	.align	4
.nv.global.init:
	.type		__cudart_i2opi_f,@object
	.size		__cudart_i2opi_f,(.L_0 - __cudart_i2opi_f)
__cudart_i2opi_f:
        /*0000*/ 	.byte	0x41, 0x90, 0x43, 0x3c, 0x99, 0x95, 0x62, 0xdb, 0xc0, 0xdd, 0x34, 0xf5, 0xd1, 0x57, 0x27, 0xfc
        /*0010*/ 	.byte	0x29, 0x15, 0x44, 0x4e, 0x6e, 0x83, 0xf9, 0xa2
.L_0:


//--------------------- .nv.shared.reserved.0     --------------------------
	.section	.nv.shared.reserved.0,"aw",@nobits
	.weak		__nv_reservedSMEM_offset_0_alias
	.size		__nv_reservedSMEM_offset_0_alias, 0, 64
	.other		__nv_reservedSMEM_offset_0_alias,@"STO_CUDA_RESERVED_SHARED STV_DEFAULT"
__nv_reservedSMEM_offset_0_alias:
	.zero		0
	.zero		64


//--------------------- .nv.constant0._Z20calculateSlopeKernelPfP6float2jj --------------------------
	.section	.nv.constant0._Z20calculateSlopeKernelPfP6float2jj,"a",@progbits
	.sectionflags	@""
	.align	4
.nv.constant0._Z20calculateSlopeKernelPfP6float2jj:
	.zero		920


//--------------------- .nv.constant0._Z23updateHeightmapKernel_yPfP6float2j --------------------------
	.section	.nv.constant0._Z23updateHeightmapKernel_yPfP6float2j,"a",@progbits
	.sectionflags	@""
	.align	4
.nv.constant0._Z23updateHeightmapKernel_yPfP6float2j:
	.zero		916


//--------------------- .nv.constant0._Z21updateHeightmapKernelPfP6float2j --------------------------
	.section	.nv.constant0._Z21updateHeightmapKernelPfP6float2j,"a",@progbits
	.sectionflags	@""
	.align	4
.nv.constant0._Z21updateHeightmapKernelPfP6float2j:
	.zero		916


//--------------------- .nv.constant0._Z22generateSpectrumKernelP6float2S0_jjjff --------------------------
	.section	.nv.constant0._Z22generateSpectrumKernelP6float2S0_jjjff,"a",@progbits
	.sectionflags	@""
	.align	4
.nv.constant0._Z22generateSpectrumKernelP6float2S0_jjjff:
	.zero		932


//--------------------- SYMBOLS --------------------------

	.type		.nv.reservedSmem.offset0,@object
	.size		.nv.reservedSmem.offset0,0x4
